//
// Generated by NVIDIA NVVM Compiler
//
// Compiler Build ID: CL-36424714
// Cuda compilation tools, release 13.0, V13.0.88
// Based on NVVM 20.0.0
//

.version 9.0
.target sm_100
.address_size 64

	// .globl	_Z33matrixMulKernel2x2_DoubleBufferedPKfS0_Pfmmm
// _ZZ33matrixMulKernel2x2_DoubleBufferedPKfS0_PfmmmE2As has been demoted
// _ZZ33matrixMulKernel2x2_DoubleBufferedPKfS0_PfmmmE2Bs has been demoted

.visible .entry _Z33matrixMulKernel2x2_DoubleBufferedPKfS0_Pfmmm(
	.param .u64 .ptr .align 1 _Z33matrixMulKernel2x2_DoubleBufferedPKfS0_Pfmmm_param_0,
	.param .u64 .ptr .align 1 _Z33matrixMulKernel2x2_DoubleBufferedPKfS0_Pfmmm_param_1,
	.param .u64 .ptr .align 1 _Z33matrixMulKernel2x2_DoubleBufferedPKfS0_Pfmmm_param_2,
	.param .u64 _Z33matrixMulKernel2x2_DoubleBufferedPKfS0_Pfmmm_param_3,
	.param .u64 _Z33matrixMulKernel2x2_DoubleBufferedPKfS0_Pfmmm_param_4,
	.param .u64 _Z33matrixMulKernel2x2_DoubleBufferedPKfS0_Pfmmm_param_5
)
{
	.reg .pred 	%p<49>;
	.reg .b32 	%r<92>;
	.reg .b32 	%f<339>;
	.reg .b64 	%rd<106>;
	// demoted variable
	.shared .align 4 .b8 _ZZ33matrixMulKernel2x2_DoubleBufferedPKfS0_PfmmmE2As[8448];
	// demoted variable
	.shared .align 4 .b8 _ZZ33matrixMulKernel2x2_DoubleBufferedPKfS0_PfmmmE2Bs[8448];
	ld.param.u64 	%rd28, [_Z33matrixMulKernel2x2_DoubleBufferedPKfS0_Pfmmm_param_0];
	ld.param.u64 	%rd29, [_Z33matrixMulKernel2x2_DoubleBufferedPKfS0_Pfmmm_param_1];
	ld.param.u64 	%rd25, [_Z33matrixMulKernel2x2_DoubleBufferedPKfS0_Pfmmm_param_3];
	ld.param.u64 	%rd30, [_Z33matrixMulKernel2x2_DoubleBufferedPKfS0_Pfmmm_param_4];
	ld.param.u64 	%rd27, [_Z33matrixMulKernel2x2_DoubleBufferedPKfS0_Pfmmm_param_5];
	cvta.to.global.u64 	%rd1, %rd29;
	cvta.to.global.u64 	%rd2, %rd28;
	mov.u32 	%r31, %ctaid.y;
	shl.b32 	%r32, %r31, 5;
	mov.u32 	%r1, %tid.y;
	shl.b32 	%r2, %r1, 1;
	add.s32 	%r33, %r32, %r2;
	mov.u32 	%r34, %ctaid.x;
	shl.b32 	%r3, %r34, 5;
	mov.u32 	%r4, %tid.x;
	shl.b32 	%r5, %r4, 1;
	add.s32 	%r35, %r3, %r5;
	cvt.u64.u32 	%rd3, %r33;
	setp.le.u64 	%p1, %rd25, %rd3;
	cvt.s64.s32 	%rd4, %r35;
	setp.le.u64 	%p2, %rd30, %rd4;
	or.pred  	%p3, %p1, %p2;
	@%p3 bra 	$L__BB0_53;
	add.s64 	%rd31, %rd27, 31;
	shr.u64 	%rd32, %rd31, 5;
	cvt.u32.u64 	%r6, %rd32;
	mul.lo.s64 	%rd5, %rd27, %rd3;
	mul.lo.s32 	%r37, %r2, 132;
	mov.u32 	%r38, _ZZ33matrixMulKernel2x2_DoubleBufferedPKfS0_PfmmmE2As;
	add.s32 	%r39, %r38, %r37;
	cvt.u64.u32 	%rd6, %r2;
	mul.lo.s64 	%rd7, %rd30, %rd6;
	mov.u32 	%r40, _ZZ33matrixMulKernel2x2_DoubleBufferedPKfS0_PfmmmE2Bs;
	add.s32 	%r41, %r40, %r37;
	or.b32  	%r42, %r1, %r4;
	and.b32  	%r7, %r42, 1008;
	setp.ne.s32 	%p4, %r7, 0;
	shl.b32 	%r43, %r5, 2;
	add.s32 	%r8, %r39, %r43;
	add.s32 	%r9, %r41, %r43;
	@%p4 bra 	$L__BB0_7;
	cvt.u64.u32 	%rd8, %r5;
	setp.le.u64 	%p5, %rd27, %rd8;
	mov.f32 	%f315, 0f00000000;
	@%p5 bra 	$L__BB0_4;
	add.s64 	%rd33, %rd5, %rd8;
	shl.b64 	%rd34, %rd33, 2;
	add.s64 	%rd35, %rd2, %rd34;
	ld.global.nc.f32 	%f315, [%rd35];
$L__BB0_4:
	setp.le.u64 	%p6, %rd27, %rd6;
	st.shared.f32 	[%r8], %f315;
	mov.f32 	%f316, 0f00000000;
	@%p6 bra 	$L__BB0_6;
	add.s64 	%rd36, %rd7, %rd4;
	shl.b64 	%rd37, %rd36, 2;
	add.s64 	%rd38, %rd1, %rd37;
	ld.global.nc.f32 	%f316, [%rd38];
$L__BB0_6:
	st.shared.f32 	[%r9], %f316;
$L__BB0_7:
	setp.ne.s32 	%p7, %r7, 0;
	add.s32 	%r10, %r5, 1;
	@%p7 bra 	$L__BB0_13;
	cvt.u64.u32 	%rd39, %r10;
	setp.le.u64 	%p8, %rd27, %rd39;
	mov.f32 	%f317, 0f00000000;
	@%p8 bra 	$L__BB0_10;
	cvt.u64.u32 	%rd40, %r5;
	add.s64 	%rd41, %rd5, %rd40;
	shl.b64 	%rd42, %rd41, 2;
	add.s64 	%rd43, %rd2, %rd42;
	ld.global.nc.f32 	%f317, [%rd43+4];
$L__BB0_10:
	setp.le.u64 	%p9, %rd27, %rd6;
	cvt.u32.u64 	%r44, %rd4;
	st.shared.f32 	[%r8+4], %f317;
	add.s32 	%r45, %r44, 1;
	cvt.s64.s32 	%rd45, %r45;
	setp.le.u64 	%p10, %rd30, %rd45;
	mov.f32 	%f318, 0f00000000;
	or.pred  	%p11, %p9, %p10;
	@%p11 bra 	$L__BB0_12;
	cvt.s64.s32 	%rd46, %r3;
	cvt.u64.u32 	%rd47, %r5;
	add.s64 	%rd48, %rd46, %rd47;
	add.s64 	%rd49, %rd7, %rd48;
	shl.b64 	%rd50, %rd49, 2;
	add.s64 	%rd51, %rd1, %rd50;
	ld.global.nc.f32 	%f318, [%rd51+4];
$L__BB0_12:
	st.shared.f32 	[%r9+4], %f318;
$L__BB0_13:
	setp.ne.s32 	%p12, %r7, 0;
	cvt.u32.u64 	%r46, %rd3;
	add.s32 	%r47, %r2, 1;
	add.s32 	%r48, %r46, 1;
	cvt.u64.u32 	%rd9, %r48;
	mul.lo.s64 	%rd10, %rd27, %rd9;
	cvt.u64.u32 	%rd11, %r47;
	mul.lo.s64 	%rd12, %rd30, %rd11;
	@%p12 bra 	$L__BB0_23;
	setp.le.u64 	%p13, %rd25, %rd9;
	cvt.u64.u32 	%rd13, %r5;
	setp.le.u64 	%p14, %rd27, %rd13;
	add.s64 	%rd52, %rd10, %rd13;
	shl.b64 	%rd53, %rd52, 2;
	add.s64 	%rd14, %rd2, %rd53;
	mov.f32 	%f319, 0f00000000;
	or.pred  	%p15, %p13, %p14;
	@%p15 bra 	$L__BB0_16;
	ld.global.nc.f32 	%f319, [%rd14];
$L__BB0_16:
	setp.le.u64 	%p16, %rd27, %rd11;
	st.shared.f32 	[%r8+132], %f319;
	mov.f32 	%f320, 0f00000000;
	@%p16 bra 	$L__BB0_18;
	add.s64 	%rd54, %rd12, %rd4;
	shl.b64 	%rd55, %rd54, 2;
	add.s64 	%rd56, %rd1, %rd55;
	ld.global.nc.f32 	%f320, [%rd56];
$L__BB0_18:
	setp.le.u64 	%p17, %rd25, %rd9;
	st.shared.f32 	[%r9+132], %f320;
	cvt.u64.u32 	%rd57, %r10;
	setp.le.u64 	%p18, %rd27, %rd57;
	mov.f32 	%f321, 0f00000000;
	or.pred  	%p19, %p17, %p18;
	@%p19 bra 	$L__BB0_20;
	ld.global.nc.f32 	%f321, [%rd14+4];
$L__BB0_20:
	cvt.u32.u64 	%r51, %rd4;
	setp.le.u64 	%p20, %rd27, %rd11;
	st.shared.f32 	[%r8+136], %f321;
	add.s32 	%r52, %r51, 1;
	cvt.s64.s32 	%rd59, %r52;
	setp.le.u64 	%p21, %rd30, %rd59;
	mov.f32 	%f322, 0f00000000;
	or.pred  	%p22, %p20, %p21;
	@%p22 bra 	$L__BB0_22;
	cvt.s64.s32 	%rd60, %r3;
	add.s64 	%rd61, %rd60, %rd13;
	add.s64 	%rd62, %rd12, %rd61;
	shl.b64 	%rd63, %rd62, 2;
	add.s64 	%rd64, %rd1, %rd63;
	ld.global.nc.f32 	%f322, [%rd64+4];
$L__BB0_22:
	st.shared.f32 	[%r9+136], %f322;
$L__BB0_23:
	bar.sync 	0;
	setp.lt.s32 	%p23, %r6, 1;
	mov.f32 	%f335, 0f00000000;
	mov.f32 	%f336, %f335;
	mov.f32 	%f337, %f335;
	mov.f32 	%f338, %f335;
	@%p23 bra 	$L__BB0_47;
	add.s32 	%r11, %r6, -1;
	add.s32 	%r88, %r2, 32;
	add.s32 	%r87, %r5, 32;
	neg.s32 	%r85, %r6;
	mov.b32 	%r90, 1;
	mov.b32 	%r89, 0;
	mov.f32 	%f335, 0f00000000;
	mov.b32 	%r86, 33;
	cvt.s64.s32 	%rd74, %r3;
	cvt.u64.u32 	%rd75, %r5;
	add.s64 	%rd76, %rd74, %rd75;
	mov.u32 	%r91, %r89;
$L__BB0_25:
	xor.b32  	%r89, %r89, 1;
	xor.b32  	%r90, %r90, 1;
	setp.ge.s32 	%p24, %r91, %r11;
	@%p24 bra 	$L__BB0_46;
	setp.ne.s32 	%p25, %r7, 0;
	mul.lo.s32 	%r56, %r89, 4224;
	mov.u32 	%r57, _ZZ33matrixMulKernel2x2_DoubleBufferedPKfS0_PfmmmE2As;
	add.s32 	%r58, %r57, %r56;
	mov.u32 	%r59, _ZZ33matrixMulKernel2x2_DoubleBufferedPKfS0_PfmmmE2Bs;
	add.s32 	%r60, %r59, %r56;
	mul.lo.s32 	%r61, %r2, 132;
	add.s32 	%r62, %r58, %r61;
	cvt.s64.s32 	%rd15, %r88;
	mul.lo.s64 	%rd16, %rd30, %rd15;
	add.s32 	%r63, %r60, %r61;
	shl.b32 	%r64, %r5, 2;
	add.s32 	%r24, %r62, %r64;
	add.s32 	%r25, %r63, %r64;
	@%p25 bra 	$L__BB0_36;
	cvt.s64.s32 	%rd65, %r87;
	setp.le.u64 	%p26, %rd27, %rd65;
	add.s64 	%rd66, %rd5, %rd65;
	shl.b64 	%rd67, %rd66, 2;
	add.s64 	%rd17, %rd2, %rd67;
	mov.f32 	%f327, 0f00000000;
	@%p26 bra 	$L__BB0_29;
	ld.global.nc.f32 	%f327, [%rd17];
$L__BB0_29:
	setp.le.u64 	%p27, %rd27, %rd15;
	st.shared.f32 	[%r24], %f327;
	mov.f32 	%f328, 0f00000000;
	@%p27 bra 	$L__BB0_31;
	add.s64 	%rd68, %rd16, %rd4;
	shl.b64 	%rd69, %rd68, 2;
	add.s64 	%rd70, %rd1, %rd69;
	ld.global.nc.f32 	%f328, [%rd70];
$L__BB0_31:
	st.shared.f32 	[%r25], %f328;
	add.s32 	%r65, %r87, 1;
	cvt.s64.s32 	%rd71, %r65;
	setp.le.u64 	%p28, %rd27, %rd71;
	mov.f32 	%f329, 0f00000000;
	@%p28 bra 	$L__BB0_33;
	ld.global.nc.f32 	%f329, [%rd17+4];
$L__BB0_33:
	cvt.u32.u64 	%r66, %rd4;
	add.s32 	%r67, %r66, 1;
	cvt.s64.s32 	%rd73, %r67;
	setp.le.u64 	%p30, %rd30, %rd73;
	st.shared.f32 	[%r24+4], %f329;
	mov.f32 	%f330, 0f00000000;
	or.pred  	%p31, %p27, %p30;
	@%p31 bra 	$L__BB0_35;
	add.s64 	%rd77, %rd16, %rd76;
	shl.b64 	%rd78, %rd77, 2;
	add.s64 	%rd79, %rd1, %rd78;
	ld.global.nc.f32 	%f330, [%rd79+4];
$L__BB0_35:
	st.shared.f32 	[%r25+4], %f330;
$L__BB0_36:
	add.s32 	%r68, %r88, 1;
	cvt.s64.s32 	%rd18, %r68;
	mul.lo.s64 	%rd19, %rd30, %rd18;
	@%p25 bra 	$L__BB0_46;
	setp.le.u64 	%p33, %rd25, %rd9;
	cvt.s64.s32 	%rd20, %r87;
	setp.le.u64 	%p34, %rd27, %rd20;
	mov.f32 	%f331, 0f00000000;
	or.pred  	%p35, %p33, %p34;
	@%p35 bra 	$L__BB0_39;
	add.s64 	%rd80, %rd10, %rd20;
	shl.b64 	%rd81, %rd80, 2;
	add.s64 	%rd82, %rd2, %rd81;
	ld.global.nc.f32 	%f331, [%rd82];
$L__BB0_39:
	setp.le.u64 	%p36, %rd27, %rd18;
	st.shared.f32 	[%r24+132], %f331;
	mov.f32 	%f332, 0f00000000;
	@%p36 bra 	$L__BB0_41;
	add.s64 	%rd83, %rd19, %rd4;
	shl.b64 	%rd84, %rd83, 2;
	add.s64 	%rd85, %rd1, %rd84;
	ld.global.nc.f32 	%f332, [%rd85];
$L__BB0_41:
	st.shared.f32 	[%r25+132], %f332;
	add.s32 	%r69, %r87, 1;
	cvt.s64.s32 	%rd86, %r69;
	setp.le.u64 	%p38, %rd27, %rd86;
	mov.f32 	%f333, 0f00000000;
	or.pred  	%p39, %p33, %p38;
	@%p39 bra 	$L__BB0_43;
	add.s32 	%r70, %r86, -1;
	cvt.s64.s32 	%rd87, %r70;
	cvt.u64.u32 	%rd88, %r5;
	add.s64 	%rd89, %rd88, %rd87;
	add.s64 	%rd90, %rd10, %rd89;
	shl.b64 	%rd91, %rd90, 2;
	add.s64 	%rd92, %rd2, %rd91;
	ld.global.nc.f32 	%f333, [%rd92+4];
$L__BB0_43:
	cvt.u32.u64 	%r71, %rd4;
	add.s32 	%r72, %r71, 1;
	cvt.s64.s32 	%rd94, %r72;
	setp.le.u64 	%p41, %rd30, %rd94;
	st.shared.f32 	[%r24+136], %f333;
	mov.f32 	%f334, 0f00000000;
	or.pred  	%p42, %p36, %p41;
	@%p42 bra 	$L__BB0_45;
	cvt.s64.s32 	%rd95, %r3;
	cvt.u64.u32 	%rd96, %r5;
	add.s64 	%rd97, %rd95, %rd96;
	add.s64 	%rd98, %rd19, %rd97;
	shl.b64 	%rd99, %rd98, 2;
	add.s64 	%rd100, %rd1, %rd99;
	ld.global.nc.f32 	%f334, [%rd100+4];
$L__BB0_45:
	st.shared.f32 	[%r25+136], %f334;
$L__BB0_46:
	mul.lo.s32 	%r73, %r90, 4224;
	mov.u32 	%r74, _ZZ33matrixMulKernel2x2_DoubleBufferedPKfS0_PfmmmE2As;
	add.s32 	%r75, %r74, %r73;
	mov.u32 	%r76, %tid.y;
	mad.lo.s32 	%r77, %r76, 264, %r75;
	mov.u32 	%r78, _ZZ33matrixMulKernel2x2_DoubleBufferedPKfS0_PfmmmE2Bs;
	add.s32 	%r79, %r78, %r73;
	ld.shared.f32 	%f63, [%r77];
	ld.shared.f32 	%f64, [%r77+132];
	mov.u32 	%r80, %tid.x;
	shl.b32 	%r81, %r80, 3;
	add.s32 	%r82, %r79, %r81;
	ld.shared.f32 	%f65, [%r82];
	ld.shared.f32 	%f66, [%r82+4];
	fma.rn.f32 	%f67, %f63, %f65, %f335;
	fma.rn.f32 	%f68, %f63, %f66, %f336;
	fma.rn.f32 	%f69, %f64, %f65, %f337;
	fma.rn.f32 	%f70, %f64, %f66, %f338;
	ld.shared.f32 	%f71, [%r77+4];
	ld.shared.f32 	%f72, [%r77+136];
	ld.shared.f32 	%f73, [%r82+132];
	ld.shared.f32 	%f74, [%r82+136];
	fma.rn.f32 	%f75, %f71, %f73, %f67;
	fma.rn.f32 	%f76, %f71, %f74, %f68;
	fma.rn.f32 	%f77, %f72, %f73, %f69;
	fma.rn.f32 	%f78, %f72, %f74, %f70;
	ld.shared.f32 	%f79, [%r77+8];
	ld.shared.f32 	%f80, [%r77+140];
	ld.shared.f32 	%f81, [%r82+264];
	ld.shared.f32 	%f82, [%r82+268];
	fma.rn.f32 	%f83, %f79, %f81, %f75;
	fma.rn.f32 	%f84, %f79, %f82, %f76;
	fma.rn.f32 	%f85, %f80, %f81, %f77;
	fma.rn.f32 	%f86, %f80, %f82, %f78;
	ld.shared.f32 	%f87, [%r77+12];
	ld.shared.f32 	%f88, [%r77+144];
	ld.shared.f32 	%f89, [%r82+396];
	ld.shared.f32 	%f90, [%r82+400];
	fma.rn.f32 	%f91, %f87, %f89, %f83;
	fma.rn.f32 	%f92, %f87, %f90, %f84;
	fma.rn.f32 	%f93, %f88, %f89, %f85;
	fma.rn.f32 	%f94, %f88, %f90, %f86;
	ld.shared.f32 	%f95, [%r77+16];
	ld.shared.f32 	%f96, [%r77+148];
	ld.shared.f32 	%f97, [%r82+528];
	ld.shared.f32 	%f98, [%r82+532];
	fma.rn.f32 	%f99, %f95, %f97, %f91;
	fma.rn.f32 	%f100, %f95, %f98, %f92;
	fma.rn.f32 	%f101, %f96, %f97, %f93;
	fma.rn.f32 	%f102, %f96, %f98, %f94;
	ld.shared.f32 	%f103, [%r77+20];
	ld.shared.f32 	%f104, [%r77+152];
	ld.shared.f32 	%f105, [%r82+660];
	ld.shared.f32 	%f106, [%r82+664];
	fma.rn.f32 	%f107, %f103, %f105, %f99;
	fma.rn.f32 	%f108, %f103, %f106, %f100;
	fma.rn.f32 	%f109, %f104, %f105, %f101;
	fma.rn.f32 	%f110, %f104, %f106, %f102;
	ld.shared.f32 	%f111, [%r77+24];
	ld.shared.f32 	%f112, [%r77+156];
	ld.shared.f32 	%f113, [%r82+792];
	ld.shared.f32 	%f114, [%r82+796];
	fma.rn.f32 	%f115, %f111, %f113, %f107;
	fma.rn.f32 	%f116, %f111, %f114, %f108;
	fma.rn.f32 	%f117, %f112, %f113, %f109;
	fma.rn.f32 	%f118, %f112, %f114, %f110;
	ld.shared.f32 	%f119, [%r77+28];
	ld.shared.f32 	%f120, [%r77+160];
	ld.shared.f32 	%f121, [%r82+924];
	ld.shared.f32 	%f122, [%r82+928];
	fma.rn.f32 	%f123, %f119, %f121, %f115;
	fma.rn.f32 	%f124, %f119, %f122, %f116;
	fma.rn.f32 	%f125, %f120, %f121, %f117;
	fma.rn.f32 	%f126, %f120, %f122, %f118;
	ld.shared.f32 	%f127, [%r77+32];
	ld.shared.f32 	%f128, [%r77+164];
	ld.shared.f32 	%f129, [%r82+1056];
	ld.shared.f32 	%f130, [%r82+1060];
	fma.rn.f32 	%f131, %f127, %f129, %f123;
	fma.rn.f32 	%f132, %f127, %f130, %f124;
	fma.rn.f32 	%f133, %f128, %f129, %f125;
	fma.rn.f32 	%f134, %f128, %f130, %f126;
	ld.shared.f32 	%f135, [%r77+36];
	ld.shared.f32 	%f136, [%r77+168];
	ld.shared.f32 	%f137, [%r82+1188];
	ld.shared.f32 	%f138, [%r82+1192];
	fma.rn.f32 	%f139, %f135, %f137, %f131;
	fma.rn.f32 	%f140, %f135, %f138, %f132;
	fma.rn.f32 	%f141, %f136, %f137, %f133;
	fma.rn.f32 	%f142, %f136, %f138, %f134;
	ld.shared.f32 	%f143, [%r77+40];
	ld.shared.f32 	%f144, [%r77+172];
	ld.shared.f32 	%f145, [%r82+1320];
	ld.shared.f32 	%f146, [%r82+1324];
	fma.rn.f32 	%f147, %f143, %f145, %f139;
	fma.rn.f32 	%f148, %f143, %f146, %f140;
	fma.rn.f32 	%f149, %f144, %f145, %f141;
	fma.rn.f32 	%f150, %f144, %f146, %f142;
	ld.shared.f32 	%f151, [%r77+44];
	ld.shared.f32 	%f152, [%r77+176];
	ld.shared.f32 	%f153, [%r82+1452];
	ld.shared.f32 	%f154, [%r82+1456];
	fma.rn.f32 	%f155, %f151, %f153, %f147;
	fma.rn.f32 	%f156, %f151, %f154, %f148;
	fma.rn.f32 	%f157, %f152, %f153, %f149;
	fma.rn.f32 	%f158, %f152, %f154, %f150;
	ld.shared.f32 	%f159, [%r77+48];
	ld.shared.f32 	%f160, [%r77+180];
	ld.shared.f32 	%f161, [%r82+1584];
	ld.shared.f32 	%f162, [%r82+1588];
	fma.rn.f32 	%f163, %f159, %f161, %f155;
	fma.rn.f32 	%f164, %f159, %f162, %f156;
	fma.rn.f32 	%f165, %f160, %f161, %f157;
	fma.rn.f32 	%f166, %f160, %f162, %f158;
	ld.shared.f32 	%f167, [%r77+52];
	ld.shared.f32 	%f168, [%r77+184];
	ld.shared.f32 	%f169, [%r82+1716];
	ld.shared.f32 	%f170, [%r82+1720];
	fma.rn.f32 	%f171, %f167, %f169, %f163;
	fma.rn.f32 	%f172, %f167, %f170, %f164;
	fma.rn.f32 	%f173, %f168, %f169, %f165;
	fma.rn.f32 	%f174, %f168, %f170, %f166;
	ld.shared.f32 	%f175, [%r77+56];
	ld.shared.f32 	%f176, [%r77+188];
	ld.shared.f32 	%f177, [%r82+1848];
	ld.shared.f32 	%f178, [%r82+1852];
	fma.rn.f32 	%f179, %f175, %f177, %f171;
	fma.rn.f32 	%f180, %f175, %f178, %f172;
	fma.rn.f32 	%f181, %f176, %f177, %f173;
	fma.rn.f32 	%f182, %f176, %f178, %f174;
	ld.shared.f32 	%f183, [%r77+60];
	ld.shared.f32 	%f184, [%r77+192];
	ld.shared.f32 	%f185, [%r82+1980];
	ld.shared.f32 	%f186, [%r82+1984];
	fma.rn.f32 	%f187, %f183, %f185, %f179;
	fma.rn.f32 	%f188, %f183, %f186, %f180;
	fma.rn.f32 	%f189, %f184, %f185, %f181;
	fma.rn.f32 	%f190, %f184, %f186, %f182;
	ld.shared.f32 	%f191, [%r77+64];
	ld.shared.f32 	%f192, [%r77+196];
	ld.shared.f32 	%f193, [%r82+2112];
	ld.shared.f32 	%f194, [%r82+2116];
	fma.rn.f32 	%f195, %f191, %f193, %f187;
	fma.rn.f32 	%f196, %f191, %f194, %f188;
	fma.rn.f32 	%f197, %f192, %f193, %f189;
	fma.rn.f32 	%f198, %f192, %f194, %f190;
	ld.shared.f32 	%f199, [%r77+68];
	ld.shared.f32 	%f200, [%r77+200];
	ld.shared.f32 	%f201, [%r82+2244];
	ld.shared.f32 	%f202, [%r82+2248];
	fma.rn.f32 	%f203, %f199, %f201, %f195;
	fma.rn.f32 	%f204, %f199, %f202, %f196;
	fma.rn.f32 	%f205, %f200, %f201, %f197;
	fma.rn.f32 	%f206, %f200, %f202, %f198;
	ld.shared.f32 	%f207, [%r77+72];
	ld.shared.f32 	%f208, [%r77+204];
	ld.shared.f32 	%f209, [%r82+2376];
	ld.shared.f32 	%f210, [%r82+2380];
	fma.rn.f32 	%f211, %f207, %f209, %f203;
	fma.rn.f32 	%f212, %f207, %f210, %f204;
	fma.rn.f32 	%f213, %f208, %f209, %f205;
	fma.rn.f32 	%f214, %f208, %f210, %f206;
	ld.shared.f32 	%f215, [%r77+76];
	ld.shared.f32 	%f216, [%r77+208];
	ld.shared.f32 	%f217, [%r82+2508];
	ld.shared.f32 	%f218, [%r82+2512];
	fma.rn.f32 	%f219, %f215, %f217, %f211;
	fma.rn.f32 	%f220, %f215, %f218, %f212;
	fma.rn.f32 	%f221, %f216, %f217, %f213;
	fma.rn.f32 	%f222, %f216, %f218, %f214;
	ld.shared.f32 	%f223, [%r77+80];
	ld.shared.f32 	%f224, [%r77+212];
	ld.shared.f32 	%f225, [%r82+2640];
	ld.shared.f32 	%f226, [%r82+2644];
	fma.rn.f32 	%f227, %f223, %f225, %f219;
	fma.rn.f32 	%f228, %f223, %f226, %f220;
	fma.rn.f32 	%f229, %f224, %f225, %f221;
	fma.rn.f32 	%f230, %f224, %f226, %f222;
	ld.shared.f32 	%f231, [%r77+84];
	ld.shared.f32 	%f232, [%r77+216];
	ld.shared.f32 	%f233, [%r82+2772];
	ld.shared.f32 	%f234, [%r82+2776];
	fma.rn.f32 	%f235, %f231, %f233, %f227;
	fma.rn.f32 	%f236, %f231, %f234, %f228;
	fma.rn.f32 	%f237, %f232, %f233, %f229;
	fma.rn.f32 	%f238, %f232, %f234, %f230;
	ld.shared.f32 	%f239, [%r77+88];
	ld.shared.f32 	%f240, [%r77+220];
	ld.shared.f32 	%f241, [%r82+2904];
	ld.shared.f32 	%f242, [%r82+2908];
	fma.rn.f32 	%f243, %f239, %f241, %f235;
	fma.rn.f32 	%f244, %f239, %f242, %f236;
	fma.rn.f32 	%f245, %f240, %f241, %f237;
	fma.rn.f32 	%f246, %f240, %f242, %f238;
	ld.shared.f32 	%f247, [%r77+92];
	ld.shared.f32 	%f248, [%r77+224];
	ld.shared.f32 	%f249, [%r82+3036];
	ld.shared.f32 	%f250, [%r82+3040];
	fma.rn.f32 	%f251, %f247, %f249, %f243;
	fma.rn.f32 	%f252, %f247, %f250, %f244;
	fma.rn.f32 	%f253, %f248, %f249, %f245;
	fma.rn.f32 	%f254, %f248, %f250, %f246;
	ld.shared.f32 	%f255, [%r77+96];
	ld.shared.f32 	%f256, [%r77+228];
	ld.shared.f32 	%f257, [%r82+3168];
	ld.shared.f32 	%f258, [%r82+3172];
	fma.rn.f32 	%f259, %f255, %f257, %f251;
	fma.rn.f32 	%f260, %f255, %f258, %f252;
	fma.rn.f32 	%f261, %f256, %f257, %f253;
	fma.rn.f32 	%f262, %f256, %f258, %f254;
	ld.shared.f32 	%f263, [%r77+100];
	ld.shared.f32 	%f264, [%r77+232];
	ld.shared.f32 	%f265, [%r82+3300];
	ld.shared.f32 	%f266, [%r82+3304];
	fma.rn.f32 	%f267, %f263, %f265, %f259;
	fma.rn.f32 	%f268, %f263, %f266, %f260;
	fma.rn.f32 	%f269, %f264, %f265, %f261;
	fma.rn.f32 	%f270, %f264, %f266, %f262;
	ld.shared.f32 	%f271, [%r77+104];
	ld.shared.f32 	%f272, [%r77+236];
	ld.shared.f32 	%f273, [%r82+3432];
	ld.shared.f32 	%f274, [%r82+3436];
	fma.rn.f32 	%f275, %f271, %f273, %f267;
	fma.rn.f32 	%f276, %f271, %f274, %f268;
	fma.rn.f32 	%f277, %f272, %f273, %f269;
	fma.rn.f32 	%f278, %f272, %f274, %f270;
	ld.shared.f32 	%f279, [%r77+108];
	ld.shared.f32 	%f280, [%r77+240];
	ld.shared.f32 	%f281, [%r82+3564];
	ld.shared.f32 	%f282, [%r82+3568];
	fma.rn.f32 	%f283, %f279, %f281, %f275;
	fma.rn.f32 	%f284, %f279, %f282, %f276;
	fma.rn.f32 	%f285, %f280, %f281, %f277;
	fma.rn.f32 	%f286, %f280, %f282, %f278;
	ld.shared.f32 	%f287, [%r77+112];
	ld.shared.f32 	%f288, [%r77+244];
	ld.shared.f32 	%f289, [%r82+3696];
	ld.shared.f32 	%f290, [%r82+3700];
	fma.rn.f32 	%f291, %f287, %f289, %f283;
	fma.rn.f32 	%f292, %f287, %f290, %f284;
	fma.rn.f32 	%f293, %f288, %f289, %f285;
	fma.rn.f32 	%f294, %f288, %f290, %f286;
	ld.shared.f32 	%f295, [%r77+116];
	ld.shared.f32 	%f296, [%r77+248];
	ld.shared.f32 	%f297, [%r82+3828];
	ld.shared.f32 	%f298, [%r82+3832];
	fma.rn.f32 	%f299, %f295, %f297, %f291;
	fma.rn.f32 	%f300, %f295, %f298, %f292;
	fma.rn.f32 	%f301, %f296, %f297, %f293;
	fma.rn.f32 	%f302, %f296, %f298, %f294;
	ld.shared.f32 	%f303, [%r77+120];
	ld.shared.f32 	%f304, [%r77+252];
	ld.shared.f32 	%f305, [%r82+3960];
	ld.shared.f32 	%f306, [%r82+3964];
	fma.rn.f32 	%f307, %f303, %f305, %f299;
	fma.rn.f32 	%f308, %f303, %f306, %f300;
	fma.rn.f32 	%f309, %f304, %f305, %f301;
	fma.rn.f32 	%f310, %f304, %f306, %f302;
	ld.shared.f32 	%f311, [%r77+124];
	ld.shared.f32 	%f312, [%r77+256];
	ld.shared.f32 	%f313, [%r82+4092];
	ld.shared.f32 	%f314, [%r82+4096];
	fma.rn.f32 	%f335, %f311, %f313, %f307;
	fma.rn.f32 	%f336, %f311, %f314, %f308;
	fma.rn.f32 	%f337, %f312, %f313, %f309;
	fma.rn.f32 	%f338, %f312, %f314, %f310;
	bar.sync 	0;
	add.s32 	%r91, %r91, 1;
	add.s32 	%r88, %r88, 32;
	add.s32 	%r87, %r87, 32;
	add.s32 	%r86, %r86, 32;
	add.s32 	%r85, %r85, 1;
	setp.ne.s32 	%p43, %r85, 0;
	@%p43 bra 	$L__BB0_25;
$L__BB0_47:
	ld.param.u64 	%rd105, [_Z33matrixMulKernel2x2_DoubleBufferedPKfS0_Pfmmm_param_2];
	cvt.u32.u64 	%r83, %rd4;
	mad.lo.s64 	%rd101, %rd30, %rd3, %rd4;
	cvta.to.global.u64 	%rd102, %rd105;
	shl.b64 	%rd103, %rd101, 2;
	add.s64 	%rd21, %rd102, %rd103;
	st.global.f32 	[%rd21], %f335;
	add.s32 	%r84, %r83, 1;
	cvt.s64.s32 	%rd22, %r84;
	setp.le.u64 	%p44, %rd30, %rd22;
	@%p44 bra 	$L__BB0_49;
	st.global.f32 	[%rd21+4], %f336;
$L__BB0_49:
	setp.le.u64 	%p45, %rd25, %rd9;
	shl.b64 	%rd104, %rd30, 2;
	add.s64 	%rd23, %rd21, %rd104;
	@%p45 bra 	$L__BB0_51;
	st.global.f32 	[%rd23], %f337;
$L__BB0_51:
	setp.le.u64 	%p46, %rd30, %rd22;
	setp.le.u64 	%p47, %rd25, %rd9;
	or.pred  	%p48, %p47, %p46;
	@%p48 bra 	$L__BB0_53;
	st.global.f32 	[%rd23+4], %f338;
$L__BB0_53:
	ret;

}


// ===== COMPILED SASS (sm_100) =====

	.target	sm_100

	.elftype	@"ET_EXEC"


//--------------------- .note.nv.tkinfo           --------------------------
	.section	.note.nv.tkinfo,"",@"SHT_NOTE"
	.sectionflags	@"SHF_NOTE_NV_TKINFO"
	.tkinfo
        /*0018*/ 	.word	0x00000002
        /*0030*/ 	.string	""
        /*0030*/ 	.string	"ptxas"
        /*0030*/ 	.string	"Cuda compilation tools, release 13.0, V13.0.88"
        /*0030*/ 	.string	"Build cuda_13.0.r13.0/compiler.36424714_0"
        /*0030*/ 	.string	"-arch sm_100 -m 64 "



//--------------------- .note.nv.cuinfo           --------------------------
	.section	.note.nv.cuinfo,"",@"SHT_NOTE"
	.sectionflags	@"SHF_NOTE_NV_CUINFO"
        /*0018*/ 	.short	0x0002
        /*001a*/ 	.short	0x0064
        /*001c*/ 	.short	0x0082
	.zero		2


//--------------------- .nv.info                  --------------------------
	.section	.nv.info,"",@"SHT_CUDA_INFO"
	.align	4


	//----- nvinfo : EIATTR_REGCOUNT
	.align		4
        /*0000*/ 	.byte	0x04, 0x2f
        /*0002*/ 	.short	(.L_1 - .L_0)
	.align		4
.L_0:
        /*0004*/ 	.word	index@(_Z33matrixMulKernel2x2_DoubleBufferedPKfS0_Pfmmm)
        /*0008*/ 	.word	0x00000020


	//----- nvinfo : EIATTR_FRAME_SIZE
	.align		4
.L_1:
        /*000c*/ 	.byte	0x04, 0x11
        /*000e*/ 	.short	(.L_3 - .L_2)
	.align		4
.L_2:
        /*0010*/ 	.word	index@(_Z33matrixMulKernel2x2_DoubleBufferedPKfS0_Pfmmm)
        /*0014*/ 	.word	0x00000000


	//----- nvinfo : EIATTR_MIN_STACK_SIZE
	.align		4
.L_3:
        /*0018*/ 	.byte	0x04, 0x12
        /*001a*/ 	.short	(.L_5 - .L_4)
	.align		4
.L_4:
        /*001c*/ 	.word	index@(_Z33matrixMulKernel2x2_DoubleBufferedPKfS0_Pfmmm)
        /*0020*/ 	.word	0x00000000
.L_5:


//--------------------- .nv.compat                --------------------------
	.section	.nv.compat,"",@"SHT_CUDA_COMPAT_INFO"
	.align	4
        /*0000*/ 	.byte	0x02, 0x09, 0x00, 0x00, 0x02, 0x02, 0x01, 0x00, 0x02, 0x05, 0x05, 0x00, 0x03, 0x07, 0x01, 0x01
        /*0010*/ 	.byte	0x02, 0x03, 0x00, 0x00, 0x02, 0x06, 0x01, 0x00, 0x04, 0x0b, 0x08, 0x00, 0x09, 0x00, 0x00, 0x00
        /*0020*/ 	.byte	0x00, 0x00, 0x00, 0x00


//--------------------- .nv.info._Z33matrixMulKernel2x2_DoubleBufferedPKfS0_Pfmmm --------------------------
	.section	.nv.info._Z33matrixMulKernel2x2_DoubleBufferedPKfS0_Pfmmm,"",@"SHT_CUDA_INFO"
	.sectionflags	@""
	.align	4


	//----- nvinfo : EIATTR_CUDA_API_VERSION
	.align		4
        /*0000*/ 	.byte	0x04, 0x37
        /*0002*/ 	.short	(.L_7 - .L_6)
.L_6:
        /*0004*/ 	.word	0x00000082


	//----- nvinfo : EIATTR_KPARAM_INFO
	.align		4
.L_7:
        /*0008*/ 	.byte	0x04, 0x17
        /*000a*/ 	.short	(.L_9 - .L_8)
.L_8:
        /*000c*/ 	.word	0x00000000
        /*0010*/ 	.short	0x0005
        /*0012*/ 	.short	0x0028
        /*0014*/ 	.byte	0x00, 0xf0, 0x21, 0x00


	//----- nvinfo : EIATTR_KPARAM_INFO
	.align		4
.L_9:
        /*0018*/ 	.byte	0x04, 0x17
        /*001a*/ 	.short	(.L_11 - .L_10)
.L_10:
        /*001c*/ 	.word	0x00000000
        /*0020*/ 	.short	0x0004
        /*0022*/ 	.short	0x0020
        /*0024*/ 	.byte	0x00, 0xf0, 0x21, 0x00


	//----- nvinfo : EIATTR_KPARAM_INFO
	.align		4
.L_11:
        /*0028*/ 	.byte	0x04, 0x17
        /*002a*/ 	.short	(.L_13 - .L_12)
.L_12:
        /*002c*/ 	.word	0x00000000
        /*0030*/ 	.short	0x0003
        /*0032*/ 	.short	0x0018
        /*0034*/ 	.byte	0x00, 0xf0, 0x21, 0x00


	//----- nvinfo : EIATTR_KPARAM_INFO
	.align		4
.L_13:
        /*0038*/ 	.byte	0x04, 0x17
        /*003a*/ 	.short	(.L_15 - .L_14)
.L_14:
        /*003c*/ 	.word	0x00000000
        /*0040*/ 	.short	0x0002
        /*0042*/ 	.short	0x0010
        /*0044*/ 	.byte	0x00, 0xf5, 0x21, 0x00


	//----- nvinfo : EIATTR_KPARAM_INFO
	.align		4
.L_15:
        /*0048*/ 	.byte	0x04, 0x17
        /*004a*/ 	.short	(.L_17 - .L_16)
.L_16:
        /*004c*/ 	.word	0x00000000
        /*0050*/ 	.short	0x0001
        /*0052*/ 	.short	0x0008
        /*0054*/ 	.byte	0x00, 0xf5, 0x21, 0x00


	//----- nvinfo : EIATTR_KPARAM_INFO
	.align		4
.L_17:
        /*0058*/ 	.byte	0x04, 0x17
        /*005a*/ 	.short	(.L_19 - .L_18)
.L_18:
        /*005c*/ 	.word	0x00000000
        /*0060*/ 	.short	0x0000
        /*0062*/ 	.short	0x0000
        /*0064*/ 	.byte	0x00, 0xf5, 0x21, 0x00


	//----- nvinfo : EIATTR_SPARSE_MMA_MASK
	.align		4
.L_19:
        /*0068*/ 	.byte	0x03, 0x50
        /*006a*/ 	.short	0x0000


	//----- nvinfo : EIATTR_MAXREG_COUNT
	.align		4
        /*006c*/ 	.byte	0x03, 0x1b
        /*006e*/ 	.short	0x00ff


	//----- nvinfo : EIATTR_NUM_BARRIERS
	.align		4
        /*0070*/ 	.byte	0x02, 0x4c
        /*0072*/ 	.byte	0x01
	.zero		1


	//----- nvinfo : EIATTR_MERCURY_ISA_VERSION
	.align		4
        /*0074*/ 	.byte	0x03, 0x5f
        /*0076*/ 	.short	0x0101


	//----- nvinfo : EIATTR_VRC_CTA_INIT_COUNT
	.align		4
        /*0078*/ 	.byte	0x02, 0x4a
	.zero		1
	.zero		1


	//----- nvinfo : EIATTR_EXIT_INSTR_OFFSETS
	.align		4
        /*007c*/ 	.byte	0x04, 0x1c
        /*007e*/ 	.short	(.L_21 - .L_20)


	//   ....[0]....
.L_20:
        /*0080*/ 	.word	0x00000110


	//   ....[1]....
        /*0084*/ 	.word	0x00002230


	//   ....[2]....
        /*0088*/ 	.word	0x00002250


	//----- nvinfo : EIATTR_CRS_STACK_SIZE
	.align		4
.L_21:
        /*008c*/ 	.byte	0x04, 0x1e
        /*008e*/ 	.short	(.L_23 - .L_22)
.L_22:
        /*0090*/ 	.word	0x00000000


	//----- nvinfo : EIATTR_CBANK_PARAM_SIZE
	.align		4
.L_23:
        /*0094*/ 	.byte	0x03, 0x19
        /*0096*/ 	.short	0x0030


	//----- nvinfo : EIATTR_PARAM_CBANK
	.align		4
        /*0098*/ 	.byte	0x04, 0x0a
        /*009a*/ 	.short	(.L_25 - .L_24)
	.align		4
.L_24:
        /*009c*/ 	.word	index@(.nv.constant0._Z33matrixMulKernel2x2_DoubleBufferedPKfS0_Pfmmm)
        /*00a0*/ 	.short	0x0380
        /*00a2*/ 	.short	0x0030


	//----- nvinfo : EIATTR_SW_WAR
	.align		4
.L_25:
        /*00a4*/ 	.byte	0x04, 0x36
        /*00a6*/ 	.short	(.L_27 - .L_26)
.L_26:
        /*00a8*/ 	.word	0x00000008
.L_27:


//--------------------- .nv.callgraph             --------------------------
	.section	.nv.callgraph,"",@"SHT_CUDA_CALLGRAPH"
	.align	4
	.sectionentsize	8
	.align		4
        /*0000*/ 	.word	0x00000000
	.align		4
        /*0004*/ 	.word	0xffffffff
	.align		4
        /*0008*/ 	.word	0x00000000
	.align		4
        /*000c*/ 	.word	0xfffffffe
	.align		4
        /*0010*/ 	.word	0x00000000
	.align		4
        /*0014*/ 	.word	0xfffffffd
	.align		4
        /*0018*/ 	.word	0x00000000
	.align		4
        /*001c*/ 	.word	0xfffffffc


//--------------------- .text._Z33matrixMulKernel2x2_DoubleBufferedPKfS0_Pfmmm --------------------------
	.section	.text._Z33matrixMulKernel2x2_DoubleBufferedPKfS0_Pfmmm,"ax",@progbits
	.align	128
        .global         _Z33matrixMulKernel2x2_DoubleBufferedPKfS0_Pfmmm
        .type           _Z33matrixMulKernel2x2_DoubleBufferedPKfS0_Pfmmm,@function
        .size           _Z33matrixMulKernel2x2_DoubleBufferedPKfS0_Pfmmm,(.L_x_13 - _Z33matrixMulKernel2x2_DoubleBufferedPKfS0_Pfmmm)
        .other          _Z33matrixMulKernel2x2_DoubleBufferedPKfS0_Pfmmm,@"STO_CUDA_ENTRY STV_DEFAULT"
_Z33matrixMulKernel2x2_DoubleBufferedPKfS0_Pfmmm:
.text._Z33matrixMulKernel2x2_DoubleBufferedPKfS0_Pfmmm:
[----:B------:R-:W-:Y:S01]  /*0000*/  LDC R1, c[0x0][0x37c] ;  /* 0x0000df00ff017b82 */ /* 0x000fe20000000800 */
[----:B------:R-:W0:Y:S07]  /*0010*/  S2R R0, SR_TID.X ;  /* 0x0000000000007919 */ /* 0x000e2e0000002100 */
[----:B------:R-:W1:Y:S01]  /*0020*/  S2UR UR6, SR_CTAID.X ;  /* 0x00000000000679c3 */ /* 0x000e620000002500 */
[----:B------:R-:W2:Y:S01]  /*0030*/  LDCU.64 UR10, c[0x0][0x3a0] ;  /* 0x00007400ff0a77ac */ /* 0x000ea20008000a00 */
[----:B------:R-:W3:Y:S01]  /*0040*/  S2R R3, SR_TID.Y ;  /* 0x0000000000037919 */ /* 0x000ee20000002200 */
[----:B------:R-:W4:Y:S01]  /*0050*/  LDCU.64 UR12, c[0x0][0x398] ;  /* 0x00007300ff0c77ac */ /* 0x000f220008000a00 */
[----:B------:R-:W5:Y:S01]  /*0060*/  S2R R11, SR_CTAID.Y ;  /* 0x00000000000b7919 */ /* 0x000f620000002600 */
[----:B-1----:R-:W-:Y:S01]  /*0070*/  USHF.L.U32 UR6, UR6, 0x5, URZ ;  /* 0x0000000506067899 */ /* 0x002fe200080006ff */
[----:B0-----:R-:W-:-:S02]  /*0080*/  SHF.L.U32 R24, R0, 0x1, RZ ;  /* 0x0000000100187819 */ /* 0x001fc400000006ff */
[----:B---3--:R-:W-:-:S03]  /*0090*/  SHF.L.U32 R20, R3, 0x1, RZ ;  /* 0x0000000103147819 */ /* 0x008fc600000006ff */
[----:B------:R-:W-:Y:S02]  /*00a0*/  IADD3 R22, PT, PT, R24, UR6, RZ ;  /* 0x0000000618167c10 */ /* 0x000fe4000fffe0ff */
[----:B-----5:R-:W-:Y:S02]  /*00b0*/  LEA R11, R11, R20, 0x5 ;  /* 0x000000140b0b7211 */ /* 0x020fe400078e28ff */
[----:B--2---:R-:W-:Y:S02]  /*00c0*/  ISETP.GE.U32.AND P0, PT, R22, UR10, PT ;  /* 0x0000000a16007c0c */ /* 0x004fe4000bf06070 */
[----:B------:R-:W-:Y:S02]  /*00d0*/  SHF.R.S32.HI R23, RZ, 0x1f, R22 ;  /* 0x0000001fff177819 */ /* 0x000fe40000011416 */
[----:B----4-:R-:W-:Y:S02]  /*00e0*/  ISETP.GE.U32.AND P1, PT, R11, UR12, PT ;  /* 0x0000000c0b007c0c */ /* 0x010fe4000bf26070 */
[----:B------:R-:W-:-:S04]  /*00f0*/  ISETP.GE.U32.AND.EX P0, PT, R23, UR11, PT, P0 ;  /* 0x0000000b17007c0c */ /* 0x000fc8000bf06100 */
[----:B------:R-:W-:-:S13]  /*0100*/  ISETP.GE.U32.OR.EX P0, PT, RZ, UR13, P0, P1 ;  /* 0x0000000dff007c0c */ /* 0x000fda0008706510 */
[----:B------:R-:W-:Y:S05]  /*0110*/  @P0 EXIT ;  /* 0x000000000000094d */ /* 0x000fea0003800000 */
[----:B------:R-:W0:Y:S01]  /*0120*/  S2UR UR8, SR_CgaCtaId ;  /* 0x00000000000879c3 */ /* 0x000e220000008800 */
[----:B------:R-:W-:Y:S01]  /*0130*/  LOP3.LUT R2, R3, R0, RZ, 0xfc, !PT ;  /* 0x0000000003027212 */ /* 0x000fe200078efcff */
[----:B------:R-:W-:Y:S01]  /*0140*/  UMOV UR4, 0x400 ;  /* 0x0000040000047882 */ /* 0x000fe20000000000 */
[----:B------:R-:W-:Y:S01]  /*0150*/  HFMA2 R5, -RZ, RZ, 0, 7.8678131103515625e-06 ;  /* 0x00000084ff057431 */ /* 0x000fe200000001ff */
[----:B------:R-:W-:Y:S01]  /*0160*/  UIADD3 UR5, UPT, UPT, UR4, 0x2100, URZ ;  /* 0x0000210004057890 */ /* 0x000fe2000fffe0ff */
[----:B------:R-:W-:Y:S01]  /*0170*/  LOP3.LUT P0, R2, R2, 0x3f0, RZ, 0xc0, !PT ;  /* 0x000003f002027812 */ /* 0x000fe2000780c0ff */
[----:B------:R-:W1:Y:S01]  /*0180*/  LDCU.64 UR14, c[0x0][0x3a8] ;  /* 0x00007500ff0e77ac */ /* 0x000e620008000a00 */
[----:B------:R-:W-:Y:S01]  /*0190*/  MOV R7, 0x84 ;  /* 0x0000008400077802 */ /* 0x000fe20000000f00 */
[----:B------:R-:W-:Y:S01]  /*01a0*/  BSSY.RECONVERGENT B0, `(.L_x_0) ;  /* 0x0000021000007945 */ /* 0x000fe20003800200 */
[----:B------:R-:W-:Y:S01]  /*01b0*/  ISETP.NE.AND P2, PT, R2, RZ, PT ;  /* 0x000000ff0200720c */ /* 0x000fe20003f45270 */
[----:B------:R-:W2:Y:S01]  /*01c0*/  LDCU.64 UR16, c[0x0][0x358] ;  /* 0x00006b00ff1077ac */ /* 0x000ea20008000a00 */
[----:B------:R-:W-:Y:S01]  /*01d0*/  IADD3 R14, PT, PT, R24, 0x1, RZ ;  /* 0x00000001180e7810 */ /* 0x000fe20007ffe0ff */
[----:B0-----:R-:W-:-:S02]  /*01e0*/  ULEA UR7, UR8, UR4, 0x18 ;  /* 0x0000000408077291 */ /* 0x001fc4000f8ec0ff */
[----:B------:R-:W-:-:S04]  /*01f0*/  ULEA UR8, UR8, UR5, 0x18 ;  /* 0x0000000508087291 */ /* 0x000fc8000f8ec0ff */
[C---:B------:R-:W-:Y:S02]  /*0200*/  IMAD R5, R20.reuse, R5, UR7 ;  /* 0x0000000714057e24 */ /* 0x040fe4000f8e0205 */
[----:B------:R-:W-:-:S03]  /*0210*/  IMAD R7, R20, R7, UR8 ;  /* 0x0000000814077e24 */ /* 0x000fc6000f8e0207 */
[C---:B------:R-:W-:Y:S02]  /*0220*/  LEA R10, R0.reuse, R5, 0x3 ;  /* 0x00000005000a7211 */ /* 0x040fe400078e18ff */
[----:B------:R-:W-:Y:S01]  /*0230*/  LEA R5, R0, R7, 0x3 ;  /* 0x0000000700057211 */ /* 0x000fe200078e18ff */
[----:B-12---:R-:W-:Y:S06]  /*0240*/  @P0 BRA `(.L_x_1) ;  /* 0x0000000000580947 */ /* 0x006fec0003800000 */
[----:B------:R-:W0:Y:S02]  /*0250*/  LDCU.64 UR4, c[0x0][0x3a8] ;  /* 0x00007500ff0477ac */ /* 0x000e240008000a00 */
[----:B0-----:R-:W-:Y:S02]  /*0260*/  ISETP.GE.U32.AND P1, PT, R20, UR4, PT ;  /* 0x0000000414007c0c */ /* 0x001fe4000bf26070 */
[----:B------:R-:W-:Y:S02]  /*0270*/  ISETP.GE.U32.AND P0, PT, R24, UR4, PT ;  /* 0x0000000418007c0c */ /* 0x000fe4000bf06070 */
[----:B------:R-:W-:Y:S02]  /*0280*/  ISETP.GE.U32.AND.EX P1, PT, RZ, UR5, PT, P1 ;  /* 0x00000005ff007c0c */ /* 0x000fe4000bf26110 */
[----:B------:R-:W-:-:S11]  /*0290*/  ISETP.GE.U32.AND.EX P0, PT, RZ, UR5, PT, P0 ;  /* 0x00000005ff007c0c */ /* 0x000fd6000bf06100 */
[----:B------:R-:W0:Y:S01]  /*02a0*/  @!P1 LDC.64 R12, c[0x0][0x388] ;  /* 0x0000e200ff0c9b82 */ /* 0x000e220000000a00 */
[----:B------:R-:W-:Y:S01]  /*02b0*/  @!P1 IMAD.WIDE.U32 R6, R20, UR10, R22 ;  /* 0x0000000a14069c25 */ /* 0x000fe2000f8e0016 */
[----:B------:R-:W-:-:S03]  /*02c0*/  @!P0 MOV R25, RZ ;  /* 0x000000ff00198202 */ /* 0x000fc60000000f00 */
[----:B------:R-:W-:Y:S02]  /*02d0*/  @!P1 IMAD R4, R20, UR11, R7 ;  /* 0x0000000b14049c24 */ /* 0x000fe4000f8e0207 */
[C---:B------:R-:W-:Y:S01]  /*02e0*/  @!P0 IMAD.WIDE.U32 R16, R11.reuse, UR4, R24 ;  /* 0x000000040b108c25 */ /* 0x040fe2000f8e0018 */
[----:B------:R-:W1:Y:S03]  /*02f0*/  @!P0 LDC.64 R8, c[0x0][0x380] ;  /* 0x0000e000ff088b82 */ /* 0x000e660000000a00 */
[----:B------:R-:W-:Y:S02]  /*0300*/  @!P0 IMAD R15, R11, UR5, R17 ;  /* 0x000000050b0f8c24 */ /* 0x000fe4000f8e0211 */
[----:B------:R-:W-:Y:S01]  /*0310*/  IMAD.MOV.U32 R7, RZ, RZ, RZ ;  /* 0x000000ffff077224 */ /* 0x000fe200078e00ff */
[----:B0-----:R-:W-:-:S04]  /*0320*/  @!P1 LEA R12, P4, R6, R12, 0x2 ;  /* 0x0000000c060c9211 */ /* 0x001fc800078810ff */
[----:B------:R-:W-:Y:S02]  /*0330*/  @!P1 LEA.HI.X R13, R6, R13, R4, 0x2, P4 ;  /* 0x0000000d060d9211 */ /* 0x000fe400020f1404 */
[----:B------:R-:W-:Y:S02]  /*0340*/  MOV R4, RZ ;  /* 0x000000ff00047202 */ /* 0x000fe40000000f00 */
[----:B-1----:R-:W-:-:S04]  /*0350*/  @!P0 LEA R8, P3, R16, R8, 0x2 ;  /* 0x0000000810088211 */ /* 0x002fc800078610ff */
[----:B------:R-:W-:Y:S01]  /*0360*/  @!P0 LEA.HI.X R9, R16, R9, R15, 0x2, P3 ;  /* 0x0000000910098211 */ /* 0x000fe200018f140f */
[----:B------:R-:W2:Y:S04]  /*0370*/  @!P1 LDG.E.CONSTANT R4, desc[UR16][R12.64] ;  /* 0x000000100c049981 */ /* 0x000ea8000c1e9900 */
[----:B------:R-:W3:Y:S04]  /*0380*/  @!P0 LDG.E.CONSTANT R7, desc[UR16][R8.64] ;  /* 0x0000001008078981 */ /* 0x000ee8000c1e9900 */
[----:B---3--:R0:W-:Y:S04]  /*0390*/  STS [R10], R7 ;  /* 0x000000070a007388 */ /* 0x0081e80000000800 */
[----:B--2---:R0:W-:Y:S02]  /*03a0*/  STS [R5], R4 ;  /* 0x0000000405007388 */ /* 0x0041e40000000800 */
.L_x_1:
[----:B------:R-:W-:Y:S05]  /*03b0*/  BSYNC.RECONVERGENT B0 ;  /* 0x0000000000007941 */ /* 0x000fea0003800200 */
.L_x_0:
[----:B------:R-:W-:Y:S04]  /*03c0*/  BSSY.RECONVERGENT B0, `(.L_x_2) ;  /* 0x0000020000007945 */ /* 0x000fe80003800200 */
[----:B------:R-:W-:Y:S05]  /*03d0*/  @P2 BRA `(.L_x_3) ;  /* 0x0000000000782947 */ /* 0x000fea0003800000 */
[----:B------:R-:W1:Y:S01]  /*03e0*/  LDCU.64 UR4, c[0x0][0x3a8] ;  /* 0x00007500ff0477ac */ /* 0x000e620008000a00 */
[----:B0-----:R-:W-:-:S04]  /*03f0*/  IADD3 R4, PT, PT, R22, 0x1, RZ ;  /* 0x0000000116047810 */ /* 0x001fc80007ffe0ff */
[----:B------:R-:W-:Y:S02]  /*0400*/  ISETP.GE.U32.AND P1, PT, R4, UR10, PT ;  /* 0x0000000a04007c0c */ /* 0x000fe4000bf26070 */
[----:B------:R-:W-:-:S04]  /*0410*/  SHF.R.S32.HI R4, RZ, 0x1f, R4 ;  /* 0x0000001fff047819 */ /* 0x000fc80000011404 */
[----:B------:R-:W-:Y:S02]  /*0420*/  ISETP.GE.U32.AND.EX P1, PT, R4, UR11, PT, P1 ;  /* 0x0000000b04007c0c */ /* 0x000fe4000bf26110 */
[----:B------:R-:W-:Y:S02]  /*0430*/  MOV R4, UR6 ;  /* 0x0000000600047c02 */ /* 0x000fe40008000f00 */
[----:B-1----:R-:W-:Y:S02]  /*0440*/  ISETP.GE.U32.AND P0, PT, R14, UR4, PT ;  /* 0x000000040e007c0c */ /* 0x002fe4000bf06070 */
[----:B------:R-:W-:Y:S02]  /*0450*/  ISETP.GE.U32.AND P3, PT, R20, UR4, PT ;  /* 0x0000000414007c0c */ /* 0x000fe4000bf66070 */
[----:B------:R-:W-:Y:S02]  /*0460*/  ISETP.GE.U32.AND.EX P0, PT, RZ, UR5, PT, P0 ;  /* 0x00000005ff007c0c */ /* 0x000fe4000bf06100 */
[----:B------:R-:W-:-:S11]  /*0470*/  ISETP.GE.U32.OR.EX P1, PT, RZ, UR5, P1, P3 ;  /* 0x00000005ff007c0c */ /* 0x000fd60008f26530 */
[----:B------:R-:W0:Y:S01]  /*0480*/  @!P0 LDC.64 R6, c[0x0][0x380] ;  /* 0x0000e000ff068b82 */ /* 0x000e220000000a00 */
[----:B------:R-:W-:Y:S02]  /*0490*/  @!P0 MOV R12, R24 ;  /* 0x00000018000c8202 */ /* 0x000fe40000000f00 */
[----:B------:R-:W-:Y:S02]  /*04a0*/  @!P0 MOV R13, RZ ;  /* 0x000000ff000d8202 */ /* 0x000fe40000000f00 */
[----:B------:R-:W-:-:S03]  /*04b0*/  @!P1 IADD3 R16, P3, PT, R24, UR6, RZ ;  /* 0x0000000618109c10 */ /* 0x000fc6000ff7e0ff */
[----:B------:R-:W1:Y:S01]  /*04c0*/  @!P1 LDC.64 R8, c[0x0][0x388] ;  /* 0x0000e200ff089b82 */ /* 0x000e620000000a00 */
[----:B------:R-:W-:Y:S01]  /*04d0*/  @!P1 LEA.HI.X.SX32 R17, R4, RZ, 0x1, P3 ;  /* 0x000000ff04119211 */ /* 0x000fe200018f0eff */
[----:B------:R-:W-:-:S04]  /*04e0*/  @!P0 IMAD.WIDE.U32 R12, R11, UR4, R12 ;  /* 0x000000040b0c8c25 */ /* 0x000fc8000f8e000c */
[----:B------:R-:W-:Y:S02]  /*04f0*/  @!P0 IMAD R13, R11, UR5, R13 ;  /* 0x000000050b0d8c24 */ /* 0x000fe4000f8e020d */
[----:B------:R-:W-:-:S04]  /*0500*/  @!P1 IMAD.WIDE.U32 R16, R20, UR10, R16 ;  /* 0x0000000a14109c25 */ /* 0x000fc8000f8e0010 */
[----:B------:R-:W-:Y:S01]  /*0510*/  @!P1 IMAD R4, R20, UR11, R17 ;  /* 0x0000000b14049c24 */ /* 0x000fe2000f8e0211 */
[----:B0-----:R-:W-:-:S04]  /*0520*/  @!P0 LEA R6, P4, R12, R6, 0x2 ;  /* 0x000000060c068211 */ /* 0x001fc800078810ff */
[----:B------:R-:W-:Y:S01]  /*0530*/  @!P0 LEA.HI.X R7, R12, R7, R13, 0x2, P4 ;  /* 0x000000070c078211 */ /* 0x000fe200020f140d */
[----:B------:R-:W-:Y:S01]  /*0540*/  HFMA2 R13, -RZ, RZ, 0, 0 ;  /* 0x00000000ff0d7431 */ /* 0x000fe200000001ff */
[----:B-1----:R-:W-:-:S04]  /*0550*/  @!P1 LEA R8, P3, R16, R8, 0x2 ;  /* 0x0000000810089211 */ /* 0x002fc800078610ff */
[----:B------:R-:W-:Y:S02]  /*0560*/  @!P1 LEA.HI.X R9, R16, R9, R4, 0x2, P3 ;  /* 0x0000000910099211 */ /* 0x000fe400018f1404 */
[----:B------:R-:W-:Y:S01]  /*0570*/  MOV R4, RZ ;  /* 0x000000ff00047202 */ /* 0x000fe20000000f00 */
[----:B------:R-:W2:Y:S05]  /*0580*/  @!P0 LDG.E.CONSTANT R13, desc[UR16][R6.64+0x4] ;  /* 0x00000410060d8981 */ /* 0x000eaa000c1e9900 */
[----:B------:R-:W3:Y:S04]  /*0590*/  @!P1 LDG.E.CONSTANT R4, desc[UR16][R8.64+0x4] ;  /* 0x0000041008049981 */ /* 0x000ee8000c1e9900 */
[----:B--2---:R1:W-:Y:S04]  /*05a0*/  STS [R10+0x4], R13 ;  /* 0x0000040d0a007388 */ /* 0x0043e80000000800 */
[----:B---3--:R1:W-:Y:S02]  /*05b0*/  STS [R5+0x4], R4 ;  /* 0x0000040405007388 */ /* 0x0083e40000000800 */
.L_x_3:
[----:B------:R-:W-:Y:S05]  /*05c0*/  BSYNC.RECONVERGENT B0 ;  /* 0x0000000000007941 */ /* 0x000fea0003800200 */
.L_x_2:
[----:B------:R-:W-:Y:S01]  /*05d0*/  UIADD3 UR9, UP0, UPT, UR14, 0x1f, URZ ;  /* 0x0000001f0e097890 */ /* 0x000fe2000ff1e0ff */
[----:B------:R-:W-:Y:S01]  /*05e0*/  BSSY.RECONVERGENT B0, `(.L_x_4) ;  /* 0x0000034000007945 */ /* 0x000fe20003800200 */
[----:B01----:R-:W-:Y:S02]  /*05f0*/  IADD3 R4, PT, PT, R11, 0x1, RZ ;  /* 0x000000010b047810 */ /* 0x003fe40007ffe0ff */
[----:B------:R-:W-:-:S04]  /*0600*/  UIADD3.X UR4, UPT, UPT, URZ, UR15, URZ, UP0, !UPT ;  /* 0x0000000fff047290 */ /* 0x000fc800087fe4ff */
[----:B------:R-:W-:Y:S01]  /*0610*/  USHF.R.U64 UR9, UR9, 0x5, UR4 ;  /* 0x0000000509097899 */ /* 0x000fe20008001204 */
[----:B------:R-:W-:Y:S11]  /*0620*/  @P2 BRA `(.L_x_5) ;  /* 0x0000000000bc2947 */ /* 0x000ff60003800000 */
[----:B------:R-:W-:Y:S01]  /*0630*/  VIADD R6, R22, 0x1 ;  /* 0x0000000116067836 */ /* 0x000fe20000000000 */
[----:B------:R-:W-:Y:S01]  /*0640*/  IADD3 R19, PT, PT, R20, 0x1, RZ ;  /* 0x0000000114137810 */ /* 0x000fe20007ffe0ff */
[----:B------:R-:W0:Y:S01]  /*0650*/  LDCU.64 UR4, c[0x0][0x380] ;  /* 0x00007000ff0477ac */ /* 0x000e220008000a00 */
[----:B------:R-:W-:Y:S01]  /*0660*/  HFMA2 R13, -RZ, RZ, 0, 0 ;  /* 0x00000000ff0d7431 */ /* 0x000fe200000001ff */
[----:B------:R-:W-:Y:S02]  /*0670*/  MOV R12, R24 ;  /* 0x00000018000c7202 */ /* 0x000fe40000000f00 */
[----:B------:R-:W-:Y:S02]  /*0680*/  ISETP.GE.U32.AND P1, PT, R6, UR10, PT ;  /* 0x0000000a06007c0c */ /* 0x000fe4000bf26070 */
[----:B------:R-:W-:Y:S02]  /*0690*/  SHF.R.S32.HI R6, RZ, 0x1f, R6 ;  /* 0x0000001fff067819 */ /* 0x000fe40000011406 */
[----:B------:R-:W-:-:S02]  /*06a0*/  ISETP.GE.U32.AND P0, PT, R19, UR14, PT ;  /* 0x0000000e13007c0c */ /* 0x000fc4000bf06070 */
[----:B------:R-:W-:Y:S01]  /*06b0*/  ISETP.GE.U32.AND.EX P1, PT, R6, UR11, PT, P1 ;  /* 0x0000000b06007c0c */ /* 0x000fe2000bf26110 */
[C---:B------:R-:W-:Y:S01]  /*06c0*/  IMAD.WIDE.U32 R12, R4.reuse, UR14, R12 ;  /* 0x0000000e040c7c25 */ /* 0x040fe2000f8e000c */
[----:B------:R-:W-:Y:S02]  /*06d0*/  ISETP.GE.U32.AND.EX P4, PT, RZ, UR15, PT, P0 ;  /* 0x0000000fff007c0c */ /* 0x000fe4000bf86100 */
[----:B------:R-:W-:Y:S01]  /*06e0*/  ISETP.GE.U32.OR.EX P0, PT, RZ, UR15, P1, P0 ;  /* 0x0000000fff007c0c */ /* 0x000fe20008f06500 */
[----:B------:R-:W-:Y:S01]  /*06f0*/  IMAD R13, R4, UR15, R13 ;  /* 0x0000000f040d7c24 */ /* 0x000fe2000f8e020d */
[----:B------:R-:W-:Y:S02]  /*0700*/  ISETP.GE.U32.AND P2, PT, R14, UR14, PT ;  /* 0x0000000e0e007c0c */ /* 0x000fe4000bf46070 */
[----:B0-----:R-:W-:Y:S02]  /*0710*/  LEA R16, P5, R12, UR4, 0x2 ;  /* 0x000000040c107c11 */ /* 0x001fe4000f8a10ff */
[----:B------:R-:W-:-:S02]  /*0720*/  MOV R15, UR6 ;  /* 0x00000006000f7c02 */ /* 0x000fc40008000f00 */
[----:B------:R-:W-:Y:S02]  /*0730*/  LEA.HI.X R17, R12, UR5, R13, 0x2, P5 ;  /* 0x000000050c117c11 */ /* 0x000fe4000a8f140d */
[C---:B------:R-:W-:Y:S01]  /*0740*/  ISETP.GE.U32.AND P3, PT, R24.reuse, UR14, PT ;  /* 0x0000000e18007c0c */ /* 0x040fe2000bf66070 */
[----:B------:R-:W0:Y:S01]  /*0750*/  @!P4 LDC.64 R6, c[0x0][0x388] ;  /* 0x0000e200ff06cb82 */ /* 0x000e220000000a00 */
[----:B------:R-:W-:Y:S02]  /*0760*/  @!P4 MOV R12, R22 ;  /* 0x00000016000cc202 */ /* 0x000fe40000000f00 */
[----:B------:R-:W-:Y:S02]  /*0770*/  @!P0 IADD3 R14, P6, PT, R24, UR6, RZ ;  /* 0x00000006180e8c10 */ /* 0x000fe4000ffde0ff */
[----:B------:R-:W-:Y:S02]  /*0780*/  @!P4 MOV R13, R23 ;  /* 0x00000017000dc202 */ /* 0x000fe40000000f00 */
[----:B------:R-:W-:Y:S01]  /*0790*/  @!P0 LEA.HI.X.SX32 R15, R15, RZ, 0x1, P6 ;  /* 0x000000ff0f0f8211 */ /* 0x000fe200030f0eff */
[----:B------:R-:W1:Y:S01]  /*07a0*/  @!P0 LDC.64 R8, c[0x0][0x388] ;  /* 0x0000e200ff088b82 */ /* 0x000e620000000a00 */
[----:B------:R-:W-:Y:S01]  /*07b0*/  ISETP.GE.U32.AND P1, PT, R4, UR12, PT ;  /* 0x0000000c04007c0c */ /* 0x000fe2000bf26070 */
[----:B------:R-:W-:Y:S01]  /*07c0*/  @!P4 IMAD.WIDE.U32 R12, R19, UR10, R12 ;  /* 0x0000000a130ccc25 */ /* 0x000fe2000f8e000c */
[----:B------:R-:W-:-:S02]  /*07d0*/  ISETP.GE.U32.AND.EX P3, PT, RZ, UR15, PT, P3 ;  /* 0x0000000fff007c0c */ /* 0x000fc4000bf66130 */
[----:B------:R-:W-:Y:S01]  /*07e0*/  ISETP.GE.U32.AND.EX P2, PT, RZ, UR15, PT, P2 ;  /* 0x0000000fff007c0c */ /* 0x000fe2000bf46120 */
[C---:B------:R-:W-:Y:S01]  /*07f0*/  @!P0 IMAD.WIDE.U32 R14, R19.reuse, UR10, R14 ;  /* 0x0000000a130e8c25 */ /* 0x040fe2000f8e000e */
[----:B------:R-:W-:Y:S02]  /*0800*/  ISETP.GE.U32.OR.EX P3, PT, RZ, UR13, P3, P1 ;  /* 0x0000000dff007c0c */ /* 0x000fe40009f66510 */
[----:B------:R-:W-:Y:S01]  /*0810*/  ISETP.GE.U32.OR.EX P1, PT, RZ, UR13, P2, P1 ;  /* 0x0000000dff007c0c */ /* 0x000fe20009726510 */
[C---:B------:R-:W-:Y:S02]  /*0820*/  @!P4 IMAD R13, R19.reuse, UR11, R13 ;  /* 0x0000000b130dcc24 */ /* 0x040fe4000f8e020d */
[----:B------:R-:W-:Y:S01]  /*0830*/  @!P0 IMAD R19, R19, UR11, R15 ;  /* 0x0000000b13138c24 */ /* 0x000fe2000f8e020f */
[----:B0-----:R-:W-:-:S04]  /*0840*/  @!P4 LEA R6, P2, R12, R6, 0x2 ;  /* 0x000000060c06c211 */ /* 0x001fc800078410ff */
[----:B------:R-:W-:Y:S02]  /*0850*/  @!P4 LEA.HI.X R7, R12, R7, R13, 0x2, P2 ;  /* 0x000000070c07c211 */ /* 0x000fe400010f140d */
[----:B------:R-:W-:Y:S02]  /*0860*/  CS2R R12, SRZ ;  /* 0x00000000000c7805 */ /* 0x000fe4000001ff00 */
[----:B-1----:R-:W-:-:S04]  /*0870*/  @!P0 LEA R8, P5, R14, R8, 0x2 ;  /* 0x000000080e088211 */ /* 0x002fc800078a10ff */
[----:B------:R-:W2:Y:S01]  /*0880*/  @!P3 LDG.E.CONSTANT R13, desc[UR16][R16.64] ;  /* 0x00000010100db981 */ /* 0x000ea2000c1e9900 */
[----:B------:R-:W-:Y:S02]  /*0890*/  @!P0 LEA.HI.X R9, R14, R9, R19, 0x2, P5 ;  /* 0x000000090e098211 */ /* 0x000fe400028f1413 */
[----:B------:R-:W-:Y:S01]  /*08a0*/  CS2R R14, SRZ ;  /* 0x00000000000e7805 */ /* 0x000fe2000001ff00 */
[----:B------:R-:W3:Y:S05]  /*08b0*/  @!P4 LDG.E.CONSTANT R12, desc[UR16][R6.64] ;  /* 0x00000010060cc981 */ /* 0x000eea000c1e9900 */
[----:B------:R-:W4:Y:S04]  /*08c0*/  @!P1 LDG.E.CONSTANT R15, desc[UR16][R16.64+0x4] ;  /* 0x00000410100f9981 */ /* 0x000f28000c1e9900 */
[----:B------:R-:W5:Y:S04]  /*08d0*/  @!P0 LDG.E.CONSTANT R14, desc[UR16][R8.64+0x4] ;  /* 0x00000410080e8981 */ /* 0x000f68000c1e9900 */
[----:B--2---:R0:W-:Y:S04]  /*08e0*/  STS [R10+0x84], R13 ;  /* 0x0000840d0a007388 */ /* 0x0041e80000000800 */
[----:B---3--:R0:W-:Y:S04]  /*08f0*/  STS [R5+0x84], R12 ;  /* 0x0000840c05007388 */ /* 0x0081e80000000800 */
[----:B----4-:R0:W-:Y:S04]  /*0900*/  STS [R10+0x88], R15 ;  /* 0x0000880f0a007388 */ /* 0x0101e80000000800 */
[----:B-----5:R0:W-:Y:S02]  /*0910*/  STS [R5+0x88], R14 ;  /* 0x0000880e05007388 */ /* 0x0201e40000000800 */
.L_x_5:
[----:B------:R-:W-:Y:S05]  /*0920*/  BSYNC.RECONVERGENT B0 ;  /* 0x0000000000007941 */ /* 0x000fea0003800200 */
.L_x_4:
[----:B------:R-:W-:Y:S01]  /*0930*/  BAR.SYNC.DEFER_BLOCKING 0x0 ;  /* 0x0000000000007b1d */ /* 0x000fe20000010000 */
[----:B------:R-:W-:Y:S01]  /*0940*/  UISETP.GE.AND UP0, UPT, UR9, 0x1, UPT ;  /* 0x000000010900788c */ /* 0x000fe2000bf06270 */
[----:B------:R-:W-:Y:S02]  /*0950*/  CS2R R18, SRZ ;  /* 0x0000000000127805 */ /* 0x000fe4000001ff00 */
[----:B0-----:R-:W-:-:S06]  /*0960*/  CS2R R14, SRZ ;  /* 0x00000000000e7805 */ /* 0x001fcc000001ff00 */
[----:B------:R-:W-:Y:S05]  /*0970*/  BRA.U !UP0, `(.L_x_6) ;  /* 0x0000001508d87547 */ /* 0x000fea000b800000 */
[C---:B------:R-:W-:Y:S01]  /*0980*/  IADD3 R6, P0, PT, R24.reuse, UR6, RZ ;  /* 0x0000000618067c10 */ /* 0x040fe2000ff1e0ff */
[----:B------:R-:W-:Y:S01]  /*0990*/  HFMA2 R19, -RZ, RZ, 0, 0 ;  /* 0x00000000ff137431 */ /* 0x000fe200000001ff */
[----:B------:R-:W-:Y:S01]  /*09a0*/  MOV R7, UR6 ;  /* 0x0000000600077c02 */ /* 0x000fe20008000f00 */
[----:B------:R-:W-:Y:S01]  /*09b0*/  VIADD R8, R24, 0x20 ;  /* 0x0000002018087836 */ /* 0x000fe20000000000 */
[----:B------:R-:W-:Y:S01]  /*09c0*/  IADD3 R5, PT, PT, R20, 0x20, RZ ;  /* 0x0000002014057810 */ /* 0x000fe20007ffe0ff */
[----:B------:R-:W0:Y:S01]  /*09d0*/  LDCU.64 UR24, c[0x0][0x3a8] ;  /* 0x00007500ff1877ac */ /* 0x000e220008000a00 */
[----:B------:R-:W-:Y:S01]  /*09e0*/  LEA.HI.X.SX32 R7, R7, RZ, 0x1, P0 ;  /* 0x000000ff07077211 */ /* 0x000fe200000f0eff */
[----:B------:R-:W1:Y:S01]  /*09f0*/  LDCU.64 UR26, c[0x0][0x3a0] ;  /* 0x00007400ff1a77ac */ /* 0x000e620008000a00 */
[----:B------:R-:W2:Y:S01]  /*0a00*/  LDCU.64 UR22, c[0x0][0x398] ;  /* 0x00007300ff1677ac */ /* 0x000ea20008000a00 */
[----:B------:R-:W3:Y:S01]  /*0a10*/  LDCU.64 UR20, c[0x0][0x380] ;  /* 0x00007000ff1477ac */ /* 0x000ee20008000a00 */
[----:B------:R-:W-:-:S02]  /*0a20*/  UIADD3 UR11, UPT, UPT, UR9, -0x1, URZ ;  /* 0xffffffff090b7890 */ /* 0x000fc4000fffe0ff */
[----:B------:R-:W-:Y:S01]  /*0a30*/  UIADD3 UR12, UPT, UPT, -UR9, URZ, URZ ;  /* 0x000000ff090c7290 */ /* 0x000fe2000fffe1ff */
[----:B------:R-:W-:Y:S01]  /*0a40*/  UMOV UR13, 0x1 ;  /* 0x00000001000d7882 */ /* 0x000fe20000000000 */
[----:B------:R-:W-:Y:S01]  /*0a50*/  UMOV UR4, URZ ;  /* 0x000000ff00047c82 */ /* 0x000fe20008000000 */
[----:B------:R-:W-:Y:S01]  /*0a60*/  UMOV UR14, 0x21 ;  /* 0x00000021000e7882 */ /* 0x000fe20000000000 */
[----:B------:R-:W-:-:S08]  /*0a70*/  UMOV UR5, URZ ;  /* 0x000000ff00057c82 */ /* 0x000fd00008000000 */
.L_x_11:
[----:B------:R-:W-:Y:S02]  /*0a80*/  UISETP.GE.AND UP0, UPT, UR5, UR11, UPT ;  /* 0x0000000b0500728c */ /* 0x000fe4000bf06270 */
[----:B------:R-:W-:Y:S02]  /*0a90*/  ULOP3.LUT UR4, UR4, 0x1, URZ, 0x3c, !UPT ;  /* 0x0000000104047892 */ /* 0x000fe4000f8e3cff */
[----:B------:R-:W-:-:S05]  /*0aa0*/  ULOP3.LUT UR13, UR13, 0x1, URZ, 0x3c, !UPT ;  /* 0x000000010d0d7892 */ /* 0x000fca000f8e3cff */
[----:B------:R-:W-:Y:S07]  /*0ab0*/  BRA.U UP0, `(.L_x_7) ;  /* 0x0000000900107547 */ /* 0x000fee000b800000 */
[----:B------:R-:W4:Y:S01]  /*0ac0*/  S2UR UR8, SR_CgaCtaId ;  /* 0x00000000000879c3 */ /* 0x000f220000008800 */
[----:B------:R-:W-:Y:S01]  /*0ad0*/  UMOV UR7, 0x400 ;  /* 0x0000040000077882 */ /* 0x000fe20000000000 */
[----:B------:R-:W-:Y:S01]  /*0ae0*/  HFMA2 R9, -RZ, RZ, 0, 7.8678131103515625e-06 ;  /* 0x00000084ff097431 */ /* 0x000fe200000001ff */
[----:B------:R-:W-:Y:S01]  /*0af0*/  UIADD3 UR10, UPT, UPT, UR7, 0x2100, URZ ;  /* 0x00002100070a7890 */ /* 0x000fe2000fffe0ff */
[----:B------:R-:W-:Y:S01]  /*0b00*/  ISETP.NE.AND P2, PT, R2, RZ, PT ;  /* 0x000000ff0200720c */ /* 0x000fe20003f45270 */
[----:B------:R-:W-:Y:S01]  /*0b10*/  BSSY.RECONVERGENT B0, `(.L_x_8) ;  /* 0x000003b000007945 */ /* 0x000fe20003800200 */
[----:B------:R-:W-:Y:S01]  /*0b20*/  MOV R13, 0x84 ;  /* 0x00000084000d7802 */ /* 0x000fe20000000f00 */
[----:B----4-:R-:W-:Y:S02]  /*0b30*/  ULEA UR7, UR8, UR7, 0x18 ;  /* 0x0000000708077291 */ /* 0x010fe4000f8ec0ff */
[----:B------:R-:W-:Y:S02]  /*0b40*/  ULEA UR8, UR8, UR10, 0x18 ;  /* 0x0000000a08087291 */ /* 0x000fe4000f8ec0ff */
[----:B------:R-:W-:-:S02]  /*0b50*/  UIMAD UR10, UR4, 0x1080, UR7 ;  /* 0x00001080040a78a4 */ /* 0x000fc4000f8e0207 */
[----:B------:R-:W-:-:S04]  /*0b60*/  UIMAD UR15, UR4, 0x1080, UR8 ;  /* 0x00001080040f78a4 */ /* 0x000fc8000f8e0208 */
[C---:B------:R-:W-:Y:S02]  /*0b70*/  IMAD R9, R20.reuse, R9, UR10 ;  /* 0x0000000a14097e24 */ /* 0x040fe4000f8e0209 */
[----:B------:R-:W-:-:S03]  /*0b80*/  IMAD R13, R20, R13, UR15 ;  /* 0x0000000f140d7e24 */ /* 0x000fc6000f8e020d */
[C---:B------:R-:W-:Y:S02]  /*0b90*/  LEA R10, R0.reuse, R9, 0x3 ;  /* 0x00000009000a7211 */ /* 0x040fe400078e18ff */
[----:B------:R-:W-:Y:S01]  /*0ba0*/  LEA R9, R0, R13, 0x3 ;  /* 0x0000000d00097211 */ /* 0x000fe200078e18ff */
[----:B------:R-:W-:Y:S06]  /*0bb0*/  @P2 BRA `(.L_x_9) ;  /* 0x0000000000c02947 */ /* 0x000fec0003800000 */
[----:B------:R-:W-:Y:S02]  /*0bc0*/  SHF.R.S32.HI R17, RZ, 0x1f, R8 ;  /* 0x0000001fff117819 */ /* 0x000fe40000011408 */
[----:B------:R-:W-:Y:S02]  /*0bd0*/  MOV R16, R8 ;  /* 0x0000000800107202 */ /* 0x000fe40000000f00 */
[----:B0-----:R-:W-:-:S03]  /*0be0*/  ISETP.GE.U32.AND P0, PT, R8, UR24, PT ;  /* 0x0000001808007c0c */ /* 0x001fc6000bf06070 */
[----:B------:R-:W-:Y:S01]  /*0bf0*/  IMAD.WIDE.U32 R12, R11, UR24, R16 ;  /* 0x000000180b0c7c25 */ /* 0x000fe2000f8e0010 */
[----:B------:R-:W-:Y:S02]  /*0c00*/  ISETP.GE.U32.AND.EX P0, PT, R17, UR25, PT, P0 ;  /* 0x0000001911007c0c */ /* 0x000fe4000bf06100 */
[----:B------:R-:W-:Y:S01]  /*0c10*/  MOV R17, RZ ;  /* 0x000000ff00117202 */ /* 0x000fe20000000f00 */
[----:B------:R-:W-:Y:S01]  /*0c20*/  IMAD R13, R11, UR25, R13 ;  /* 0x000000190b0d7c24 */ /* 0x000fe2000f8e020d */
[----:B---3--:R-:W-:-:S04]  /*0c30*/  LEA R26, P1, R12, UR20, 0x2 ;  /* 0x000000140c1a7c11 */ /* 0x008fc8000f8210ff */
[----:B------:R-:W-:-:S05]  /*0c40*/  LEA.HI.X R27, R12, UR21, R13, 0x2, P1 ;  /* 0x000000150c1b7c11 */ /* 0x000fca00088f140d */
[----:B------:R-:W3:Y:S01]  /*0c50*/  @!P0 LDG.E.CONSTANT R17, desc[UR16][R26.64] ;  /* 0x000000101a118981 */ /* 0x000ee2000c1e9900 */
[----:B------:R-:W-:Y:S01]  /*0c60*/  ISETP.GE.U32.AND P0, PT, R5, UR24, PT ;  /* 0x0000001805007c0c */ /* 0x000fe2000bf06070 */
[----:B------:R-:W-:Y:S01]  /*0c70*/  IMAD.MOV.U32 R21, RZ, RZ, RZ ;  /* 0x000000ffff157224 */ /* 0x000fe200078e00ff */
[----:B------:R-:W-:Y:S02]  /*0c80*/  SHF.R.S32.HI R16, RZ, 0x1f, R5 ;  /* 0x0000001fff107819 */ /* 0x000fe40000011405 */
[----:B------:R-:W-:Y:S02]  /*0c90*/  IADD3 R12, PT, PT, R8, 0x1, RZ ;  /* 0x00000001080c7810 */ /* 0x000fe40007ffe0ff */
[----:B------:R-:W-:Y:S02]  /*0ca0*/  ISETP.GE.U32.AND.EX P3, PT, R16, UR25, PT, P0 ;  /* 0x0000001910007c0c */ /* 0x000fe4000bf66100 */
[----:B------:R-:W-:Y:S02]  /*0cb0*/  ISETP.GE.U32.AND P1, PT, R12, UR24, PT ;  /* 0x000000180c007c0c */ /* 0x000fe4000bf26070 */
[----:B------:R-:W-:-:S04]  /*0cc0*/  SHF.R.S32.HI R12, RZ, 0x1f, R12 ;  /* 0x0000001fff0c7819 */ /* 0x000fc8000001140c */
[----:B------:R-:W-:-:S05]  /*0cd0*/  ISETP.GE.U32.AND.EX P1, PT, R12, UR25, PT, P1 ;  /* 0x000000190c007c0c */ /* 0x000fca000bf26110 */
[----:B------:R-:W0:Y:S01]  /*0ce0*/  @!P3 LDC.64 R12, c[0x0][0x388] ;  /* 0x0000e200ff0cbb82 */ /* 0x000e220000000a00 */
[----:B-1----:R-:W-:-:S07]  /*0cf0*/  @!P3 IMAD R28, R16, UR26, RZ ;  /* 0x0000001a101cbc24 */ /* 0x002fce000f8e02ff */
[----:B------:R1:W4:Y:S01]  /*0d00*/  @!P1 LDG.E.CONSTANT R21, desc[UR16][R26.64+0x4] ;  /* 0x000004101a159981 */ /* 0x000322000c1e9900 */
[----:B------:R-:W-:Y:S01]  /*0d10*/  @!P3 IMAD R29, R5, UR27, R28 ;  /* 0x0000001b051dbc24 */ /* 0x000fe2000f8e021c */
[----:B-1----:R-:W-:Y:S02]  /*0d20*/  @!P3 MOV R26, R22 ;  /* 0x00000016001ab202 */ /* 0x002fe40000000f00 */
[----:B------:R-:W-:-:S03]  /*0d30*/  @!P3 MOV R27, R23 ;  /* 0x00000017001bb202 */ /* 0x000fc60000000f00 */
[----:B------:R-:W-:-:S05]  /*0d40*/  @!P3 IMAD.WIDE.U32 R26, R5, UR26, R26 ;  /* 0x0000001a051abc25 */ /* 0x000fca000f8e001a */
[----:B------:R-:W-:Y:S02]  /*0d50*/  @!P3 IADD3 R29, PT, PT, R27, R29, RZ ;  /* 0x0000001d1b1db210 */ /* 0x000fe40007ffe0ff */
[----:B0-----:R-:W-:Y:S02]  /*0d60*/  @!P3 LEA R28, P1, R26, R12, 0x2 ;  /* 0x0000000c1a1cb211 */ /* 0x001fe400078210ff */
[----:B------:R-:W-:Y:S02]  /*0d70*/  IADD3 R12, PT, PT, R22, 0x1, RZ ;  /* 0x00000001160c7810 */ /* 0x000fe40007ffe0ff */
[----:B------:R-:W-:Y:S02]  /*0d80*/  @!P3 LEA.HI.X R29, R26, R13, R29, 0x2, P1 ;  /* 0x0000000d1a1db211 */ /* 0x000fe400008f141d */
[----:B------:R-:W-:Y:S02]  /*0d90*/  ISETP.GE.U32.AND P1, PT, R12, UR26, PT ;  /* 0x0000001a0c007c0c */ /* 0x000fe4000bf26070 */
[----:B------:R-:W-:-:S02]  /*0da0*/  SHF.R.S32.HI R12, RZ, 0x1f, R12 ;  /* 0x0000001fff0c7819 */ /* 0x000fc4000001140c */
[----:B------:R-:W-:Y:S02]  /*0db0*/  MOV R26, RZ ;  /* 0x000000ff001a7202 */ /* 0x000fe40000000f00 */
[----:B------:R-:W-:-:S04]  /*0dc0*/  ISETP.GE.U32.AND.EX P1, PT, R12, UR27, PT, P1 ;  /* 0x0000001b0c007c0c */ /* 0x000fc8000bf26110 */
[----:B------:R-:W-:Y:S01]  /*0dd0*/  ISETP.GE.U32.OR.EX P0, PT, R16, UR25, P1, P0 ;  /* 0x0000001910007c0c */ /* 0x000fe20008f06500 */
[----:B------:R-:W5:-:S12]  /*0de0*/  @!P3 LDG.E.CONSTANT R26, desc[UR16][R28.64] ;  /* 0x000000101c1ab981 */ /* 0x000f58000c1e9900 */
[----:B------:R-:W0:Y:S01]  /*0df0*/  @!P0 LDC.64 R12, c[0x0][0x388] ;  /* 0x0000e200ff0c8b82 */ /* 0x000e220000000a00 */
[----:B------:R-:W-:-:S04]  /*0e00*/  @!P0 IMAD R16, R16, UR26, RZ ;  /* 0x0000001a10108c24 */ /* 0x000fc8000f8e02ff */
[C---:B------:R-:W-:Y:S01]  /*0e10*/  @!P0 IMAD R27, R5.reuse, UR27, R16 ;  /* 0x0000001b051b8c24 */ /* 0x040fe2000f8e0210 */
[----:B---3--:R1:W-:Y:S02]  /*0e20*/  STS [R10], R17 ;  /* 0x000000110a007388 */ /* 0x0083e40000000800 */
[----:B-1----:R-:W-:-:S05]  /*0e30*/  @!P0 IMAD.WIDE.U32 R16, R5, UR26, R6 ;  /* 0x0000001a05108c25 */ /* 0x002fca000f8e0006 */
[----:B------:R-:W-:Y:S02]  /*0e40*/  @!P0 IADD3 R17, PT, PT, R27, R17, RZ ;  /* 0x000000111b118210 */ /* 0x000fe40007ffe0ff */
[----:B0-----:R-:W-:-:S04]  /*0e50*/  @!P0 LEA R12, P1, R16, R12, 0x2 ;  /* 0x0000000c100c8211 */ /* 0x001fc800078210ff */
[----:B------:R-:W-:Y:S02]  /*0e60*/  @!P0 LEA.HI.X R13, R16, R13, R17, 0x2, P1 ;  /* 0x0000000d100d8211 */ /* 0x000fe400008f1411 */
[----:B------:R-:W-:-:S06]  /*0e70*/  MOV R16, RZ ;  /* 0x000000ff00107202 */ /* 0x000fcc0000000f00 */
[----:B------:R-:W3:Y:S04]  /*0e80*/  @!P0 LDG.E.CONSTANT R16, desc[UR16][R12.64+0x4] ;  /* 0x000004100c108981 */ /* 0x000ee8000c1e9900 */
[----:B-----5:R0:W-:Y:S04]  /*0e90*/  STS [R9], R26 ;  /* 0x0000001a09007388 */ /* 0x0201e80000000800 */
[----:B----4-:R0:W-:Y:S04]  /*0ea0*/  STS [R10+0x4], R21 ;  /* 0x000004150a007388 */ /* 0x0101e80000000800 */
[----:B---3--:R0:W-:Y:S02]  /*0eb0*/  STS [R9+0x4], R16 ;  /* 0x0000041009007388 */ /* 0x0081e40000000800 */
.L_x_9:
[----:B0123--:R-:W-:Y:S05]  /*0ec0*/  BSYNC.RECONVERGENT B0 ;  /* 0x0000000000007941 */ /* 0x00ffea0003800200 */
.L_x_8:
[----:B------:R-:W-:Y:S04]  /*0ed0*/  BSSY.RECONVERGENT B0, `(.L_x_7) ;  /* 0x0000042000007945 */ /* 0x000fe80003800200 */
[----:B------:R-:W-:Y:S05]  /*0ee0*/  @P2 BRA `(.L_x_10) ;  /* 0x0000000400002947 */ /* 0x000fea0003800000 */
[----:B------:R-:W-:Y:S01]  /*0ef0*/  ISETP.GE.U32.AND P0, PT, R4, UR22, PT ;  /* 0x0000001604007c0c */ /* 0x000fe2000bf06070 */
[----:B------:R-:W-:Y:S01]  /*0f00*/  IMAD.MOV.U32 R27, RZ, RZ, RZ ;  /* 0x000000ffff1b7224 */ /* 0x000fe200078e00ff */
[----:B------:R-:W-:Y:S02]  /*0f10*/  ISETP.GE.U32.AND P1, PT, R8, UR24, PT ;  /* 0x0000001808007c0c */ /* 0x000fe4000bf26070 */
[----:B------:R-:W-:Y:S02]  /*0f20*/  SHF.R.S32.HI R17, RZ, 0x1f, R8 ;  /* 0x0000001fff117819 */ /* 0x000fe40000011408 */
[----:B------:R-:W-:-:S04]  /*0f30*/  ISETP.GE.U32.AND.EX P0, PT, RZ, UR23, PT, P0 ;  /* 0x00000017ff007c0c */ /* 0x000fc8000bf06100 */
[----:B------:R-:W-:-:S13]  /*0f40*/  ISETP.GE.U32.OR.EX P1, PT, R17, UR25, P0, P1 ;  /* 0x0000001911007c0c */ /* 0x000fda0008726510 */
[----:B------:R-:W0:Y:S01]  /*0f50*/  @!P1 LDC.64 R12, c[0x0][0x380] ;  /* 0x0000e000ff0c9b82 */ /* 0x000e220000000a00 */
[----:B------:R-:W-:-:S05]  /*0f60*/  @!P1 MOV R16, R8 ;  /* 0x0000000800109202 */ /* 0x000fca0000000f00 */
[----:B------:R-:W-:-:S04]  /*0f70*/  @!P1 IMAD.WIDE.U32 R16, R4, UR24, R16 ;  /* 0x0000001804109c25 */ /* 0x000fc8000f8e0010 */
[----:B------:R-:W-:Y:S01]  /*0f80*/  @!P1 IMAD R17, R4, UR25, R17 ;  /* 0x0000001904119c24 */ /* 0x000fe2000f8e0211 */
[----:B0-----:R-:W-:-:S04]  /*0f90*/  @!P1 LEA R28, P2, R16, R12, 0x2 ;  /* 0x0000000c101c9211 */ /* 0x001fc800078410ff */
[----:B------:R-:W-:-:S05]  /*0fa0*/  @!P1 LEA.HI.X R29, R16, R13, R17, 0x2, P2 ;  /* 0x0000000d101d9211 */ /* 0x000fca00010f1411 */
[----:B------:R0:W2:Y:S01]  /*0fb0*/  @!P1 LDG.E.CONSTANT R27, desc[UR16][R28.64] ;  /* 0x000000101c1b9981 */ /* 0x0000a2000c1e9900 */
[----:B------:R-:W-:Y:S02]  /*0fc0*/  IADD3 R12, PT, PT, R8, 0x1, RZ ;  /* 0x00000001080c7810 */ /* 0x000fe40007ffe0ff */
[----:B------:R-:W-:Y:S02]  /*0fd0*/  MOV R17, UR14 ;  /* 0x0000000e00117c02 */ /* 0x000fe40008000f00 */
[----:B------:R-:W-:Y:S02]  /*0fe0*/  ISETP.GE.U32.AND P1, PT, R12, UR24, PT ;  /* 0x000000180c007c0c */ /* 0x000fe4000bf26070 */
[----:B------:R-:W-:-:S04]  /*0ff0*/  SHF.R.S32.HI R12, RZ, 0x1f, R12 ;  /* 0x0000001fff0c7819 */ /* 0x000fc8000001140c */
[----:B------:R-:W-:-:S13]  /*1000*/  ISETP.GE.U32.OR.EX P0, PT, R12, UR25, P0, P1 ;  /* 0x000000190c007c0c */ /* 0x000fda0008706510 */
[----:B------:R-:W0:Y:S01]  /*1010*/  @!P0 LDC.64 R12, c[0x0][0x380] ;  /* 0x0000e000ff0c8b82 */ /* 0x000e220000000a00 */
[----:B------:R-:W-:-:S04]  /*1020*/  @!P0 IADD3 R17, PT, PT, R17, -0x1, RZ ;  /* 0xffffffff11118810 */ /* 0x000fc80007ffe0ff */
[----:B------:R-:W-:-:S04]  /*1030*/  @!P0 IADD3 R16, P1, PT, R24, R17, RZ ;  /* 0x0000001118108210 */ /* 0x000fc80007f3e0ff */
[----:B------:R-:W-:-:S03]  /*1040*/  @!P0 LEA.HI.X.SX32 R17, R17, RZ, 0x1, P1 ;  /* 0x000000ff11118211 */ /* 0x000fc600008f0eff */
[----:B------:R-:W-:-:S04]  /*1050*/  @!P0 IMAD.WIDE.U32 R16, R4, UR24, R16 ;  /* 0x0000001804108c25 */ /* 0x000fc8000f8e0010 */
[----:B------:R-:W-:Y:S01]  /*1060*/  @!P0 IMAD R17, R4, UR25, R17 ;  /* 0x0000001904118c24 */ /* 0x000fe2000f8e0211 */
[----:B0-----:R-:W-:-:S04]  /*1070*/  @!P0 LEA R28, P1, R16, R12, 0x2 ;  /* 0x0000000c101c8211 */ /* 0x001fc800078210ff */
[----:B------:R-:W-:Y:S01]  /*1080*/  @!P0 LEA.HI.X R29, R16, R13, R17, 0x2, P1 ;  /* 0x0000000d101d8211 */ /* 0x000fe200008f1411 */
[----:B------:R-:W-:Y:S01]  /*1090*/  HFMA2 R17, -RZ, RZ, 0, 0 ;  /* 0x00000000ff117431 */ /* 0x000fe200000001ff */
[----:B------:R-:W-:-:S04]  /*10a0*/  IADD3 R16, PT, PT, R5, 0x1, RZ ;  /* 0x0000000105107810 */ /* 0x000fc80007ffe0ff */
[----:B------:R-:W-:Y:S02]  /*10b0*/  ISETP.GE.U32.AND P1, PT, R16, UR24, PT ;  /* 0x0000001810007c0c */ /* 0x000fe4000bf26070 */
[----:B------:R-:W-:Y:S01]  /*10c0*/  SHF.R.S32.HI R21, RZ, 0x1f, R16 ;  /* 0x0000001fff157819 */ /* 0x000fe20000011410 */
[----:B------:R0:W3:Y:S03]  /*10d0*/  @!P0 LDG.E.CONSTANT R17, desc[UR16][R28.64+0x4] ;  /* 0x000004101c118981 */ /* 0x0000e6000c1e9900 */
[----:B------:R-:W-:-:S13]  /*10e0*/  ISETP.GE.U32.AND.EX P2, PT, R21, UR25, PT, P1 ;  /* 0x0000001915007c0c */ /* 0x000fda000bf46110 */
[----:B------:R-:W1:Y:S01]  /*10f0*/  @!P2 LDC.64 R12, c[0x0][0x388] ;  /* 0x0000e200ff0cab82 */ /* 0x000e620000000a00 */
[----:B0-----:R-:W-:Y:S01]  /*1100*/  @!P2 MOV R28, R22 ;  /* 0x00000016001ca202 */ /* 0x001fe20000000f00 */
[----:B------:R-:W-:Y:S01]  /*1110*/  @!P2 IMAD R26, R21, UR26, RZ ;  /* 0x0000001a151aac24 */ /* 0x000fe2000f8e02ff */
[----:B------:R-:W-:-:S03]  /*1120*/  @!P2 MOV R29, R23 ;  /* 0x00000017001da202 */ /* 0x000fc60000000f00 */
[C---:B------:R-:W-:Y:S02]  /*1130*/  @!P2 IMAD R26, R16.reuse, UR27, R26 ;  /* 0x0000001b101aac24 */ /* 0x040fe4000f8e021a */
[----:B------:R-:W-:-:S05]  /*1140*/  @!P2 IMAD.WIDE.U32 R28, R16, UR26, R28 ;  /* 0x0000001a101cac25 */ /* 0x000fca000f8e001c */
[----:B------:R-:W-:Y:S02]  /*1150*/  @!P2 IADD3 R26, PT, PT, R29, R26, RZ ;  /* 0x0000001a1d1aa210 */ /* 0x000fe40007ffe0ff */
[----:B-1----:R-:W-:-:S04]  /*1160*/  @!P2 LEA R12, P0, R28, R12, 0x2 ;  /* 0x0000000c1c0ca211 */ /* 0x002fc800078010ff */
[----:B------:R-:W-:Y:S01]  /*1170*/  @!P2 LEA.HI.X R13, R28, R13, R26, 0x2, P0 ;  /* 0x0000000d1c0da211 */ /* 0x000fe200000f141a */
[----:B------:R-:W-:-:S05]  /*1180*/  VIADD R28, R22, 0x1 ;  /* 0x00000001161c7836 */ /* 0x000fca0000000000 */
[----:B------:R-:W-:Y:S02]  /*1190*/  ISETP.GE.U32.AND P0, PT, R28, UR26, PT ;  /* 0x0000001a1c007c0c */ /* 0x000fe4000bf06070 */
[----:B------:R-:W-:-:S04]  /*11a0*/  SHF.R.S32.HI R28, RZ, 0x1f, R28 ;  /* 0x0000001fff1c7819 */ /* 0x000fc8000001141c */
[----:B------:R-:W-:Y:S01]  /*11b0*/  ISETP.GE.U32.AND.EX P0, PT, R28, UR27, PT, P0 ;  /* 0x0000001b1c007c0c */ /* 0x000fe2000bf06100 */
[----:B------:R-:W-:-:S03]  /*11c0*/  HFMA2 R26, -RZ, RZ, 0, 0 ;  /* 0x00000000ff1a7431 */ /* 0x000fc600000001ff */
[----:B------:R-:W-:-:S03]  /*11d0*/  ISETP.GE.U32.OR.EX P0, PT, R21, UR25, P0, P1 ;  /* 0x0000001915007c0c */ /* 0x000fc60008706510 */
[----:B------:R0:W4:Y:S10]  /*11e0*/  @!P2 LDG.E.CONSTANT R26, desc[UR16][R12.64] ;  /* 0x000000100c1aa981 */ /* 0x000134000c1e9900 */
[----:B0-----:R-:W0:Y:S01]  /*11f0*/  @!P0 LDC.64 R12, c[0x0][0x388] ;  /* 0x0000e200ff0c8b82 */ /* 0x001e220000000a00 */
[----:B------:R-:W-:Y:S01]  /*1200*/  @!P0 IADD3 R6, P1, PT, R24, UR6, RZ ;  /* 0x0000000618068c10 */ /* 0x000fe2000ff3e0ff */
[----:B------:R-:W-:-:S04]  /*1210*/  @!P0 IMAD R21, R21, UR26, RZ ;  /* 0x0000001a15158c24 */ /* 0x000fc8000f8e02ff */
[----:B------:R-:W-:Y:S01]  /*1220*/  @!P0 IMAD R21, R16, UR27, R21 ;  /* 0x0000001b10158c24 */ /* 0x000fe2000f8e0215 */
[----:B--2---:R1:W-:Y:S02]  /*1230*/  STS [R10+0x84], R27 ;  /* 0x0000841b0a007388 */ /* 0x0043e40000000800 */
[----:B-1----:R-:W-:-:S04]  /*1240*/  MOV R27, UR6 ;  /* 0x00000006001b7c02 */ /* 0x002fc80008000f00 */
[----:B------:R-:W-:-:S03]  /*1250*/  @!P0 LEA.HI.X.SX32 R7, R27, RZ, 0x1, P1 ;  /* 0x000000ff1b078211 */ /* 0x000fc600008f0eff */
[----:B------:R-:W-:Y:S01]  /*1260*/  @!P0 IMAD.WIDE.U32 R28, R16, UR26, R6 ;  /* 0x0000001a101c8c25 */ /* 0x000fe2000f8e0006 */
[----:B------:R-:W-:-:S04]  /*1270*/  MOV R16, RZ ;  /* 0x000000ff00107202 */ /* 0x000fc80000000f00 */
[----:B------:R-:W-:Y:S02]  /*1280*/  @!P0 IADD3 R21, PT, PT, R21, R29, RZ ;  /* 0x0000001d15158210 */ /* 0x000fe40007ffe0ff */
[----:B0-----:R-:W-:-:S04]  /*1290*/  @!P0 LEA R12, P1, R28, R12, 0x2 ;  /* 0x0000000c1c0c8211 */ /* 0x001fc800078210ff */
[----:B------:R-:W-:-:S05]  /*12a0*/  @!P0 LEA.HI.X R13, R28, R13, R21, 0x2, P1 ;  /* 0x0000000d1c0d8211 */ /* 0x000fca00008f1415 */
[----:B------:R-:W2:Y:S04]  /*12b0*/  @!P0 LDG.E.CONSTANT R16, desc[UR16][R12.64+0x4] ;  /* 0x000004100c108981 */ /* 0x000ea8000c1e9900 */
[----:B----4-:R0:W-:Y:S04]  /*12c0*/  STS [R9+0x84], R26 ;  /* 0x0000841a09007388 */ /* 0x0101e80000000800 */
[----:B---3--:R0:W-:Y:S04]  /*12d0*/  STS [R10+0x88], R17 ;  /* 0x000088110a007388 */ /* 0x0081e80000000800 */
[----:B--2---:R0:W-:Y:S02]  /*12e0*/  STS [R9+0x88], R16 ;  /* 0x0000881009007388 */ /* 0x0041e40000000800 */
.L_x_10:
[----:B------:R-:W-:Y:S05]  /*12f0*/  BSYNC.RECONVERGENT B0 ;  /* 0x0000000000007941 */ /* 0x000fea0003800200 */
.L_x_7:
[----:B0-----:R-:W-:Y:S01]  /*1300*/  HFMA2 R10, -RZ, RZ, 0, 1.5735626220703125e-05 ;  /* 0x00000108ff0a7431 */ /* 0x001fe200000001ff */
[----:B------:R-:W-:Y:S01]  /*1310*/  UIMAD UR15, UR13, 0x1080, UR8 ;  /* 0x000010800d0f78a4 */ /* 0x000fe2000f8e0208 */
[----:B------:R-:W-:Y:S01]  /*1320*/  IADD3 R5, PT, PT, R5, 0x20, RZ ;  /* 0x0000002005057810 */ /* 0x000fe20007ffe0ff */
[----:B------:R-:W-:Y:S01]  /*1330*/  UIMAD UR10, UR13, 0x1080, UR7 ;  /* 0x000010800d0a78a4 */ /* 0x000fe2000f8e0207 */
[----:B------:R-:W-:Y:S01]  /*1340*/  IADD3 R8, PT, PT, R8, 0x20, RZ ;  /* 0x0000002008087810 */ /* 0x000fe20007ffe0ff */
[----:B------:R-:W-:Y:S02]  /*1350*/  UIADD3 UR12, UPT, UPT, UR12, 0x1, URZ ;  /* 0x000000010c0c7890 */ /* 0x000fe4000fffe0ff */
[----:B------:R-:W-:Y:S01]  /*1360*/  LEA R9, R0, UR15, 0x3 ;  /* 0x0000000f00097c11 */ /* 0x000fe2000f8e18ff */
[----:B------:R-:W-:Y:S01]  /*1370*/  UIADD3 UR5, UPT, UPT, UR5, 0x1, URZ ;  /* 0x0000000105057890 */ /* 0x000fe2000fffe0ff */
[----:B------:R-:W-:Y:S01]  /*1380*/  IMAD R10, R3, R10, UR10 ;  /* 0x0000000a030a7e24 */ /* 0x000fe2000f8e020a */
[----:B------:R-:W-:-:S02]  /*1390*/  UISETP.NE.AND UP0, UPT, UR12, URZ, UPT ;  /* 0x000000ff0c00728c */ /* 0x000fc4000bf05270 */
[----:B------:R-:W-:Y:S01]  /*13a0*/  LDS.64 R12, [R9] ;  /* 0x00000000090c7984 */ /* 0x000fe20000000a00 */
[----:B------:R-:W-:-:S03]  /*13b0*/  UIADD3 UR14, UPT, UPT, UR14, 0x20, URZ ;  /* 0x000000200e0e7890 */ /* 0x000fc6000fffe0ff */
[----:B------:R-:W0:Y:S04]  /*13c0*/  LDS.64 R16, [R10] ;  /* 0x000000000a107984 */ /* 0x000e280000000a00 */
[----:B------:R-:W4:Y:S04]  /*13d0*/  LDS R21, [R10+0x84] ;  /* 0x000084000a157984 */ /* 0x000f280000000800 */
[----:B------:R-:W5:Y:S01]  /*13e0*/  LDS R27, [R9+0x84] ;  /* 0x00008400091b7984 */ /* 0x000f620000000800 */
[CC--:B0-----:R-:W-:Y:S01]  /*13f0*/  FFMA R26, R16.reuse, R12.reuse, R19 ;  /* 0x0000000c101a7223 */ /* 0x0c1fe20000000013 */
[-C--:B------:R-:W-:Y:S01]  /*1400*/  FFMA R19, R16, R13.reuse, R14 ;  /* 0x0000000d10137223 */ /* 0x080fe2000000000e */
[C---:B----4-:R-:W-:Y:S01]  /*1410*/  FFMA R29, R21.reuse, R12, R15 ;  /* 0x0000000c151d7223 */ /* 0x050fe2000000000f */
[----:B------:R-:W-:Y:S01]  /*1420*/  FFMA R13, R21, R13, R18 ;  /* 0x0000000d150d7223 */ /* 0x000fe20000000012 */
[----:B------:R-:W0:Y:S01]  /*1430*/  LDS R12, [R9+0x88] ;  /* 0x00008800090c7984 */ /* 0x000e220000000800 */
[----:B-----5:R-:W-:-:S03]  /*1440*/  FFMA R21, R27, R17, R26 ;  /* 0x000000111b157223 */ /* 0x020fc6000000001a */
[----:B------:R-:W4:Y:S01]  /*1450*/  LDS.64 R14, [R10+0x88] ;  /* 0x000088000a0e7984 */ /* 0x000f220000000a00 */
[----:B0-----:R-:W-:-:S03]  /*1460*/  FFMA R26, R12, R17, R19 ;  /* 0x000000110c1a7223 */ /* 0x001fc60000000013 */
[----:B------:R-:W-:Y:S01]  /*1470*/  LDS.64 R16, [R10+0x8] ;  /* 0x000008000a107984 */ /* 0x000fe20000000a00 */
[C---:B----4-:R-:W-:Y:S01]  /*1480*/  FFMA R29, R14.reuse, R27, R29 ;  /* 0x0000001b0e1d7223 */ /* 0x050fe2000000001d */
[----:B------:R-:W-:Y:S02]  /*1490*/  FFMA R14, R14, R12, R13 ;  /* 0x0000000c0e0e7223 */ /* 0x000fe4000000000d */
[----:B------:R-:W0:Y:S04]  /*14a0*/  LDS.64 R18, [R9+0x108] ;  /* 0x0001080009127984 */ /* 0x000e280000000a00 */
[----:B------:R-:W4:Y:S04]  /*14b0*/  LDS R27, [R9+0x18c] ;  /* 0x00018c00091b7984 */ /* 0x000f280000000800 */
[----:B------:R-:W5:Y:S01]  /*14c0*/  LDS.64 R12, [R10+0x90] ;  /* 0x000090000a0c7984 */ /* 0x000f620000000a00 */
[C---:B0-----:R-:W-:Y:S01]  /*14d0*/  FFMA R28, R16.reuse, R18, R21 ;  /* 0x00000012101c7223 */ /* 0x041fe20000000015 */
[----:B------:R-:W-:-:S02]  /*14e0*/  FFMA R26, R16, R19, R26 ;  /* 0x00000013101a7223 */ /* 0x000fc4000000001a */
[----:B------:R-:W0:Y:S01]  /*14f0*/  LDS R21, [R9+0x190] ;  /* 0x0001900009157984 */ /* 0x000e220000000800 */
[----:B------:R-:W-:Y:S01]  /*1500*/  FFMA R29, R18, R15, R29 ;  /* 0x0000000f121d7223 */ /* 0x000fe2000000001d */
[----:B------:R-:W-:Y:S01]  /*1510*/  FFMA R14, R15, R19, R14 ;  /* 0x000000130f0e7223 */ /* 0x000fe2000000000e */
[----:B----4-:R-:W-:Y:S01]  /*1520*/  FFMA R15, R27, R17, R28 ;  /* 0x000000111b0f7223 */ /* 0x010fe2000000001c */
[----:B------:R-:W4:Y:S01]  /*1530*/  LDS.64 R18, [R9+0x210] ;  /* 0x0002100009127984 */ /* 0x000f220000000a00 */
[----:B-----5:R-:W-:-:S03]  /*1540*/  FFMA R29, R12, R27, R29 ;  /* 0x0000001b0c1d7223 */ /* 0x020fc6000000001d */
[----:B------:R-:W-:Y:S01]  /*1550*/  LDS R27, [R9+0x294] ;  /* 0x00029400091b7984 */ /* 0x000fe20000000800 */
[----:B0-----:R-:W-:Y:S01]  /*1560*/  FFMA R26, R21, R17, R26 ;  /* 0x00000011151a7223 */ /* 0x001fe2000000001a */
[----:B------:R-:W-:Y:S02]  /*1570*/  FFMA R12, R12, R21, R14 ;  /* 0x000000150c0c7223 */ /* 0x000fe4000000000e */
[----:B------:R-:W0:Y:S01]  /*1580*/  LDS.64 R16, [R10+0x10] ;  /* 0x000010000a107984 */ /* 0x000e220000000a00 */
[----:B----4-:R-:W-:Y:S01]  /*1590*/  FFMA R29, R18, R13, R29 ;  /* 0x0000000d121d7223 */ /* 0x010fe2000000001d */
[-C--:B------:R-:W-:Y:S02]  /*15a0*/  FFMA R12, R13, R19.reuse, R12 ;  /* 0x000000130d0c7223 */ /* 0x080fe4000000000c */
[----:B------:R-:W4:Y:S01]  /*15b0*/  LDS R21, [R9+0x298] ;  /* 0x0002980009157984 */ /* 0x000f220000000800 */
[C---:B0-----:R-:W-:Y:S01]  /*15c0*/  FFMA R28, R16.reuse, R18, R15 ;  /* 0x00000012101c7223 */ /* 0x041fe2000000000f */
[----:B------:R-:W-:-:S02]  /*15d0*/  FFMA R26, R16, R19, R26 ;  /* 0x00000013101a7223 */ /* 0x000fc4000000001a */
[----:B------:R-:W0:Y:S01]  /*15e0*/  LDS.64 R14, [R10+0x98] ;  /* 0x000098000a0e7984 */ /* 0x000e220000000a00 */
[-C--:B------:R-:W-:Y:S01]  /*15f0*/  FFMA R13, R27, R17.reuse, R28 ;  /* 0x000000111b0d7223 */ /* 0x080fe2000000001c */
[----:B----4-:R-:W-:Y:S02]  /*1600*/  FFMA R26, R21, R17, R26 ;  /* 0x00000011151a7223 */ /* 0x010fe4000000001a */
[----:B------:R-:W4:Y:S04]  /*1610*/  LDS.64 R18, [R9+0x318] ;  /* 0x0003180009127984 */ /* 0x000f280000000a00 */
[----:B------:R-:W5:Y:S01]  /*1620*/  LDS.64 R16, [R10+0x18] ;  /* 0x000018000a107984 */ /* 0x000f620000000a00 */
[C---:B0-----:R-:W-:Y:S01]  /*1630*/  FFMA R29, R14.reuse, R27, R29 ;  /* 0x0000001b0e1d7223 */ /* 0x041fe2000000001d */
[----:B------:R-:W-:-:S02]  /*1640*/  FFMA R14, R14, R21, R12 ;  /* 0x000000150e0e7223 */ /* 0x000fc4000000000c */
[----:B------:R-:W0:Y:S01]  /*1650*/  LDS R27, [R9+0x39c] ;  /* 0x00039c00091b7984 */ /* 0x000e220000000800 */
[----:B----4-:R-:W-:Y:S01]  /*1660*/  FFMA R29, R18, R15, R29 ;  /* 0x0000000f121d7223 */ /* 0x010fe2000000001d */
[-C--:B------:R-:W-:Y:S02]  /*1670*/  FFMA R14, R15, R19.reuse, R14 ;  /* 0x000000130f0e7223 */ /* 0x080fe4000000000e */
[----:B------:R-:W4:Y:S01]  /*1680*/  LDS R21, [R9+0x3a0] ;  /* 0x0003a00009157984 */ /* 0x000f220000000800 */
[C---:B-----5:R-:W-:Y:S01]  /*1690*/  FFMA R28, R16.reuse, R18, R13 ;  /* 0x00000012101c7223 */ /* 0x060fe2000000000d */
[----:B------:R-:W-:Y:S02]  /*16a0*/  FFMA R26, R16, R19, R26 ;  /* 0x00000013101a7223 */ /* 0x000fe4000000001a */
[----:B------:R-:W5:Y:S04]  /*16b0*/  LDS.64 R12, [R10+0xa0] ;  /* 0x0000a0000a0c7984 */ /* 0x000f680000000a00 */
[----:B------:R-:W1:Y:S01]  /*16c0*/  LDS.64 R18, [R9+0x420] ;  /* 0x0004200009127984 */ /* 0x000e620000000a00 */
[-C--:B0-----:R-:W-:Y:S01]  /*16d0*/  FFMA R15, R27, R17.reuse, R28 ;  /* 0x000000111b0f7223 */ /* 0x081fe2000000001c */
[----:B----4-:R-:W-:-:S02]  /*16e0*/  FFMA R26, R21, R17, R26 ;  /* 0x00000011151a7223 */ /* 0x010fc4000000001a */
[----:B------:R-:W0:Y:S01]  /*16f0*/  LDS.64 R16, [R10+0x20] ;  /* 0x000020000a107984 */ /* 0x000e220000000a00 */
[C---:B-----5:R-:W-:Y:S01]  /*1700*/  FFMA R29, R12.reuse, R27, R29 ;  /* 0x0000001b0c1d7223 */ /* 0x060fe2000000001d */
[----:B------:R-:W-:Y:S02]  /*1710*/  FFMA R12, R12, R21, R14 ;  /* 0x000000150c0c7223 */ /* 0x000fe4000000000e */
[----:B------:R-:W4:Y:S01]  /*1720*/  LDS R27, [R9+0x4a4] ;  /* 0x0004a400091b7984 */ /* 0x000f220000000800 */
[----:B-1----:R-:W-:Y:S01]  /*1730*/  FFMA R29, R18, R13, R29 ;  /* 0x0000000d121d7223 */ /* 0x002fe2000000001d */
[-C--:B------:R-:W-:Y:S02]  /*1740*/  FFMA R12, R13, R19.reuse, R12 ;  /* 0x000000130d0c7223 */ /* 0x080fe4000000000c */
[----:B------:R-:W1:Y:S01]  /*1750*/  LDS R21, [R9+0x4a8] ;  /* 0x0004a80009157984 */ /* 0x000e620000000800 */
[C---:B0-----:R-:W-:Y:S01]  /*1760*/  FFMA R28, R16.reuse, R18, R15 ;  /* 0x00000012101c7223 */ /* 0x041fe2000000000f */
[----:B------:R-:W-:-:S02]  /*1770*/  FFMA R26, R16, R19, R26 ;  /* 0x00000013101a7223 */ /* 0x000fc4000000001a */
[----:B------:R-:W0:Y:S01]  /*1780*/  LDS.64 R14, [R10+0xa8] ;  /* 0x0000a8000a0e7984 */ /* 0x000e220000000a00 */
[----:B----4-:R-:W-:-:S03]  /*1790*/  FFMA R13, R27, R17, R28 ;  /* 0x000000111b0d7223 */ /* 0x010fc6000000001c */
[----:B------:R-:W4:Y:S01]  /*17a0*/  LDS.64 R18, [R9+0x528] ;  /* 0x0005280009127984 */ /* 0x000f220000000a00 */
[----:B-1----:R-:W-:-:S03]  /*17b0*/  FFMA R26, R21, R17, R26 ;  /* 0x00000011151a7223 */ /* 0x002fc6000000001a */
[----:B------:R-:W1:Y:S01]  /*17c0*/  LDS.64 R16, [R10+0x28] ;  /* 0x000028000a107984 */ /* 0x000e620000000a00 */
[C---:B0-----:R-:W-:Y:S01]  /*17d0*/  FFMA R29, R14.reuse, R27, R29 ;  /* 0x0000001b0e1d7223 */ /* 0x041fe2000000001d */
[----:B------:R-:W-:Y:S02]  /*17e0*/  FFMA R14, R14, R21, R12 ;  /* 0x000000150e0e7223 */ /* 0x000fe4000000000c */
[----:B------:R-:W0:Y:S01]  /*17f0*/  LDS R27, [R9+0x5ac] ;  /* 0x0005ac00091b7984 */ /* 0x000e220000000800 */
[----:B----4-:R-:W-:Y:S01]  /*1800*/  FFMA R29, R18, R15, R29 ;  /* 0x0000000f121d7223 */ /* 0x010fe2000000001d */
[-C--:B------:R-:W-:Y:S02]  /*1810*/  FFMA R14, R15, R19.reuse, R14 ;  /* 0x000000130f0e7223 */ /* 0x080fe4000000000e */
[----:B------:R-:W4:Y:S01]  /*1820*/  LDS R21, [R9+0x5b0] ;  /* 0x0005b00009157984 */ /* 0x000f220000000800 */
[C---:B-1----:R-:W-:Y:S01]  /*1830*/  FFMA R28, R16.reuse, R18, R13 ;  /* 0x00000012101c7223 */ /* 0x042fe2000000000d */
[----:B------:R-:W-:-:S02]  /*1840*/  FFMA R26, R16, R19, R26 ;  /* 0x00000013101a7223 */ /* 0x000fc4000000001a */
[----:B------:R-:W1:Y:S04]  /*1850*/  LDS.64 R12, [R10+0xb0] ;  /* 0x0000b0000a0c7984 */ /* 0x000e680000000a00 */
[----:B------:R-:W5:Y:S01]  /*1860*/  LDS.64 R18, [R9+0x630] ;  /* 0x0006300009127984 */ /* 0x000f620000000a00 */
[-C--:B0-----:R-:W-:Y:S01]  /*1870*/  FFMA R15, R27, R17.reuse, R28 ;  /* 0x000000111b0f7223 */ /* 0x081fe2000000001c */
[----:B----4-:R-:W-:Y:S02]  /*1880*/  FFMA R26, R21, R17, R26 ;  /* 0x00000011151a7223 */ /* 0x010fe4000000001a */
[----:B------:R-:W0:Y:S01]  /*1890*/  LDS.64 R16, [R10+0x30] ;  /* 0x000030000a107984 */ /* 0x000e220000000a00 */
[C---:B-1----:R-:W-:Y:S01]  /*18a0*/  FFMA R29, R12.reuse, R27, R29 ;  /* 0x0000001b0c1d7223 */ /* 0x042fe2000000001d */
[----:B------:R-:W-:-:S02]  /*18b0*/  FFMA R12, R12, R21, R14 ;  /* 0x000000150c0c7223 */ /* 0x000fc4000000000e */
[----:B------:R-:W1:Y:S01]  /*18c0*/  LDS R27, [R9+0x6b4] ;  /* 0x0006b400091b7984 */ /* 0x000e620000000800 */
[----:B-----5:R-:W-:Y:S01]  /*18d0*/  FFMA R29, R18, R13, R29 ;  /* 0x0000000d121d7223 */ /* 0x020fe2000000001d */
[-C--:B------:R-:W-:Y:S02]  /*18e0*/  FFMA R12, R13, R19.reuse, R12 ;  /* 0x000000130d0c7223 */ /* 0x080fe4000000000c */
[----:B------:R-:W4:Y:S01]  /*18f0*/  LDS R21, [R9+0x6b8] ;  /* 0x0006b80009157984 */ /* 0x000f220000000800 */
[C---:B0-----:R-:W-:Y:S01]  /*1900*/  FFMA R28, R16.reuse, R18, R15 ;  /* 0x00000012101c7223 */ /* 0x041fe2000000000f */
[----:B------:R-:W-:Y:S02]  /*1910*/  FFMA R26, R16, R19, R26 ;  /* 0x00000013101a7223 */ /* 0x000fe4000000001a */
[----:B------:R-:W0:Y:S01]  /*1920*/  LDS.64 R14, [R10+0xb8] ;  /* 0x0000b8000a0e7984 */ /* 0x000e220000000a00 */
[----:B-1----:R-:W-:-:S03]  /*1930*/  FFMA R13, R27, R17, R28 ;  /* 0x000000111b0d7223 */ /* 0x002fc6000000001c */
[----:B------:R-:W1:Y:S01]  /*1940*/  LDS.64 R18, [R9+0x738] ;  /* 0x0007380009127984 */ /* 0x000e620000000a00 */
[----:B----4-:R-:W-:-:S03]  /*1950*/  FFMA R26, R21, R17, R26 ;  /* 0x00000011151a7223 */ /* 0x010fc6000000001a */
[----:B------:R-:W4:Y:S01]  /*1960*/  LDS.64 R16, [R10+0x38] ;  /* 0x000038000a107984 */ /* 0x000f220000000a00 */
[C---:B0-----:R-:W-:Y:S01]  /*1970*/  FFMA R29, R14.reuse, R27, R29 ;  /* 0x0000001b0e1d7223 */ /* 0x041fe2000000001d */
[----:B------:R-:W-:Y:S02]  /*1980*/  FFMA R14, R14, R21, R12 ;  /* 0x000000150e0e7223 */ /* 0x000fe4000000000c */
[----:B------:R-:W0:Y:S01]  /*1990*/  LDS R27, [R9+0x7bc] ;  /* 0x0007bc00091b7984 */ /* 0x000e220000000800 */
[----:B-1----:R-:W-:Y:S01]  /*19a0*/  FFMA R29, R18, R15, R29 ;  /* 0x0000000f121d7223 */ /* 0x002fe2000000001d */
[-C--:B------:R-:W-:Y:S02]  /*19b0*/  FFMA R14, R15, R19.reuse, R14 ;  /* 0x000000130f0e7223 */ /* 0x080fe4000000000e */
[----:B------:R-:W1:Y:S01]  /*19c0*/  LDS R21, [R9+0x7c0] ;  /* 0x0007c00009157984 */ /* 0x000e620000000800 */
[C---:B----4-:R-:W-:Y:S01]  /*19d0*/  FFMA R28, R16.reuse, R18, R13 ;  /* 0x00000012101c7223 */ /* 0x050fe2000000000d */
[----:B------:R-:W-:-:S02]  /*19e0*/  FFMA R26, R16, R19, R26 ;  /* 0x00000013101a7223 */ /* 0x000fc4000000001a */
[----:B------:R-:W4:Y:S04]  /*19f0*/  LDS.64 R12, [R10+0xc0] ;  /* 0x0000c0000a0c7984 */ /* 0x000f280000000a00 */
[----:B------:R-:W5:Y:S01]  /*1a00*/  LDS.64 R18, [R9+0x840] ;  /* 0x0008400009127984 */ /* 0x000f620000000a00 */
[-C--:B0-----:R-:W-:Y:S01]  /*1a10*/  FFMA R15, R27, R17.reuse, R28 ;  /* 0x000000111b0f7223 */ /* 0x081fe2000000001c */
[----:B-1----:R-:W-:Y:S02]  /*1a20*/  FFMA R26, R21, R17, R26 ;  /* 0x00000011151a7223 */ /* 0x002fe4000000001a */
[----:B------:R-:W0:Y:S01]  /*1a30*/  LDS.64 R16, [R10+0x40] ;  /* 0x000040000a107984 */ /* 0x000e220000000a00 */
[C---:B----4-:R-:W-:Y:S01]  /*1a40*/  FFMA R29, R12.reuse, R27, R29 ;  /* 0x0000001b0c1d7223 */ /* 0x050fe2000000001d */
        /* <DEDUP_REMOVED lines=61> */
[----:B------:R-:W-:Y:S01]  /*1e20*/  LDS.64 R18, [R9+0xd68] ;  /* 0x000d680009127984 */ /* 0x000fe20000000a00 */
[----:B----4-:R-:W-:-:S03]  /*1e30*/  FFMA R26, R21, R17, R26 ;  /* 0x00000011151a7223 */ /* 0x010fc6000000001a */
[----:B------:R-:W1:Y:S01]  /*1e40*/  LDS.64 R16, [R10+0x68] ;  /* 0x000068000a107984 */ /* 0x000e620000000a00 */
[C---:B0-----:R-:W-:Y:S01]  /*1e50*/  FFMA R29, R14.reuse, R27, R29 ;  /* 0x0000001b0e1d7223 */ /* 0x041fe2000000001d */
[----:B------:R-:W-:Y:S01]  /*1e60*/  FFMA R14, R14, R21, R12 ;  /* 0x000000150e0e7223 */ /* 0x000fe2000000000c */
[C---:B-1----:R-:W-:Y:S01]  /*1e70*/  FFMA R28, R16.reuse, R18, R13 ;  /* 0x00000012101c7223 */ /* 0x042fe2000000000d */
[----:B------:R-:W-:Y:S01]  /*1e80*/  FFMA R21, R16, R19, R26 ;  /* 0x0000001310157223 */ /* 0x000fe2000000001a */
[----:B------:R-:W-:Y:S01]  /*1e90*/  FFMA R16, R18, R15, R29 ;  /* 0x0000000f12107223 */ /* 0x000fe2000000001d */
[----:B------:R-:W-:Y:S01]  /*1ea0*/  LDS.64 R12, [R10+0xf0] ;  /* 0x0000f0000a0c7984 */ /* 0x000fe20000000a00 */
[----:B------:R-:W-:-:S03]  /*1eb0*/  FFMA R19, R15, R19, R14 ;  /* 0x000000130f137223 */ /* 0x000fc6000000000e */
[----:B------:R-:W0:Y:S04]  /*1ec0*/  LDS R29, [R9+0xdec] ;  /* 0x000dec00091d7984 */ /* 0x000e280000000800 */
[----:B------:R-:W1:Y:S04]  /*1ed0*/  LDS R18, [R9+0xdf0] ;  /* 0x000df00009127984 */ /* 0x000e680000000800 */
[----:B------:R-:W-:Y:S01]  /*1ee0*/  LDS.64 R14, [R10+0x70] ;  /* 0x000070000a0e7984 */ /* 0x000fe20000000a00 */
[----:B0-----:R-:W-:Y:S01]  /*1ef0*/  FFMA R27, R29, R17, R28 ;  /* 0x000000111d1b7223 */ /* 0x001fe2000000001c */
[----:B------:R-:W-:Y:S01]  /*1f00*/  FFMA R29, R12, R29, R16 ;  /* 0x0000001d0c1d7223 */ /* 0x000fe20000000010 */
[----:B-1----:R-:W-:Y:S01]  /*1f10*/  FFMA R26, R18, R17, R21 ;  /* 0x00000011121a7223 */ /* 0x002fe20000000015 */
[----:B------:R-:W-:Y:S01]  /*1f20*/  FFMA R12, R12, R18, R19 ;  /* 0x000000120c0c7223 */ /* 0x000fe20000000013 */
[----:B------:R-:W0:Y:S04]  /*1f30*/  LDS.64 R16, [R9+0xe70] ;  /* 0x000e700009107984 */ /* 0x000e280000000a00 */
[----:B------:R-:W-:Y:S01]  /*1f40*/  LDS.64 R18, [R10+0xf8] ;  /* 0x0000f8000a127984 */ /* 0x000fe20000000a00 */
[C---:B0-----:R-:W-:Y:S01]  /*1f50*/  FFMA R28, R14.reuse, R16, R27 ;  /* 0x000000100e1c7223 */ /* 0x041fe2000000001b */
[----:B------:R-:W-:Y:S01]  /*1f60*/  FFMA R21, R14, R17, R26 ;  /* 0x000000110e157223 */ /* 0x000fe2000000001a */
[----:B------:R-:W-:Y:S01]  /*1f70*/  FFMA R14, R16, R13, R29 ;  /* 0x0000000d100e7223 */ /* 0x000fe2000000001d */
[----:B------:R-:W-:Y:S01]  /*1f80*/  FFMA R17, R13, R17, R12 ;  /* 0x000000110d117223 */ /* 0x000fe2000000000c */
        /* <DEDUP_REMOVED lines=8> */
[----:B------:R-:W1:Y:S04]  /*2010*/  LDS R17, [R9+0xffc] ;  /* 0x000ffc0009117984 */ /* 0x000e680000000800 */
[----:B------:R-:W4:Y:S04]  /*2020*/  LDS R18, [R10+0x100] ;  /* 0x000100000a127984 */ /* 0x000f280000000800 */
[----:B------:R-:W5:Y:S01]  /*2030*/  LDS R16, [R9+0x1000] ;  /* 0x0010000009107984 */ /* 0x000f620000000800 */
[----:B0-----:R-:W-:Y:S01]  /*2040*/  FFMA R29, R14, R19, R29 ;  /* 0x000000130e1d7223 */ /* 0x001fe2000000001d */
[C---:B------:R-:W-:Y:S01]  /*2050*/  FFMA R27, R12.reuse, R14, R27 ;  /* 0x0000000e0c1b7223 */ /* 0x040fe2000000001b */
[-C--:B------:R-:W-:Y:S01]  /*2060*/  FFMA R21, R12, R15.reuse, R26 ;  /* 0x0000000f0c157223 */ /* 0x080fe2000000001a */
[----:B------:R-:W-:-:S02]  /*2070*/  FFMA R28, R19, R15, R28 ;  /* 0x0000000f131c7223 */ /* 0x000fc4000000001c */
[----:B-1----:R-:W-:Y:S01]  /*2080*/  FFMA R19, R17, R13, R27 ;  /* 0x0000000d11137223 */ /* 0x002fe2000000001b */
[----:B----4-:R-:W-:Y:S01]  /*2090*/  FFMA R15, R18, R17, R29 ;  /* 0x00000011120f7223 */ /* 0x010fe2000000001d */
[----:B-----5:R-:W-:Y:S01]  /*20a0*/  FFMA R14, R16, R13, R21 ;  /* 0x0000000d100e7223 */ /* 0x020fe20000000015 */
[----:B------:R-:W-:Y:S01]  /*20b0*/  FFMA R18, R18, R16, R28 ;  /* 0x0000001012127223 */ /* 0x000fe2000000001c */
[----:B------:R-:W-:Y:S06]  /*20c0*/  BAR.SYNC.DEFER_BLOCKING 0x0 ;  /* 0x0000000000007b1d */ /* 0x000fec0000010000 */
[----:B------:R-:W-:Y:S05]  /*20d0*/  BRA.U UP0, `(.L_x_11) ;  /* 0xffffffe900687547 */ /* 0x000fea000b83ffff */
.L_x_6:
[----:B------:R-:W0:Y:S01]  /*20e0*/  LDC.64 R2, c[0x0][0x3a0] ;  /* 0x0000e800ff027b82 */ /* 0x000e220000000a00 */
[----:B------:R-:W1:Y:S01]  /*20f0*/  LDCU.64 UR18, c[0x0][0x390] ;  /* 0x00007200ff1277ac */ /* 0x000e620008000a00 */
[----:B------:R-:W-:Y:S02]  /*2100*/  IADD3 R5, PT, PT, R22, 0x1, RZ ;  /* 0x0000000116057810 */ /* 0x000fe40007ffe0ff */
[----:B------:R-:W-:Y:S01]  /*2110*/  MOV R6, R22 ;  /* 0x0000001600067202 */ /* 0x000fe20000000f00 */
[----:B------:R-:W4:Y:S01]  /*2120*/  LDCU.64 UR28, c[0x0][0x398] ;  /* 0x00007300ff1c77ac */ /* 0x000f220008000a00 */
[----:B------:R-:W-:Y:S02]  /*2130*/  MOV R7, R23 ;  /* 0x0000001700077202 */ /* 0x000fe40000000f00 */
[----:B------:R-:W-:Y:S02]  /*2140*/  SHF.R.S32.HI R0, RZ, 0x1f, R5 ;  /* 0x0000001fff007819 */ /* 0x000fe40000011405 */
[----:B----4-:R-:W-:Y:S01]  /*2150*/  ISETP.GE.U32.AND P1, PT, R4, UR28, PT ;  /* 0x0000001c04007c0c */ /* 0x010fe2000bf26070 */
[-C--:B0-----:R-:W-:Y:S01]  /*2160*/  IMAD.WIDE.U32 R6, R11, R2.reuse, R6 ;  /* 0x000000020b067225 */ /* 0x081fe200078e0006 */
[----:B------:R-:W-:-:S02]  /*2170*/  ISETP.GE.U32.AND P0, PT, R5, R2, PT ;  /* 0x000000020500720c */ /* 0x000fc40003f06070 */
[----:B------:R-:W-:Y:S01]  /*2180*/  ISETP.GE.U32.AND.EX P3, PT, RZ, UR29, PT, P1 ;  /* 0x0000001dff007c0c */ /* 0x000fe2000bf66110 */
[-C--:B------:R-:W-:Y:S01]  /*2190*/  IMAD R11, R11, R3.reuse, R7 ;  /* 0x000000030b0b7224 */ /* 0x080fe200078e0207 */
[----:B------:R-:W-:Y:S02]  /*21a0*/  ISETP.GE.U32.AND.EX P0, PT, R0, R3, PT, P0 ;  /* 0x000000030000720c */ /* 0x000fe40003f06100 */
[----:B-1----:R-:W-:-:S04]  /*21b0*/  LEA R8, P2, R6, UR18, 0x2 ;  /* 0x0000001206087c11 */ /* 0x002fc8000f8410ff */
[----:B------:R-:W-:Y:S02]  /*21c0*/  LEA.HI.X R9, R6, UR19, R11, 0x2, P2 ;  /* 0x0000001306097c11 */ /* 0x000fe400090f140b */
[----:B------:R-:W-:-:S03]  /*21d0*/  LEA R4, P2, R2, R8, 0x2 ;  /* 0x0000000802047211 */ /* 0x000fc600078410ff */
[----:B------:R0:W-:Y:S01]  /*21e0*/  STG.E desc[UR16][R8.64], R19 ;  /* 0x0000001308007986 */ /* 0x0001e2000c101910 */
[----:B------:R-:W-:-:S03]  /*21f0*/  LEA.HI.X R5, R2, R9, R3, 0x2, P2 ;  /* 0x0000000902057211 */ /* 0x000fc600010f1403 */
[----:B------:R0:W-:Y:S01]  /*2200*/  @!P0 STG.E desc[UR16][R8.64+0x4], R14 ;  /* 0x0000040e08008986 */ /* 0x0001e2000c101910 */
[----:B------:R-:W-:-:S03]  /*2210*/  ISETP.GE.U32.OR.EX P0, PT, RZ, UR29, P0, P1 ;  /* 0x0000001dff007c0c */ /* 0x000fc60008706510 */
[----:B------:R0:W-:Y:S10]  /*2220*/  @!P3 STG.E desc[UR16][R4.64], R15 ;  /* 0x0000000f0400b986 */ /* 0x0001f4000c101910 */
[----:B--23--:R-:W-:Y:S05]  /*2230*/  @P0 EXIT ;  /* 0x000000000000094d */ /* 0x00cfea0003800000 */
[----:B------:R-:W-:Y:S01]  /*2240*/  STG.E desc[UR16][R4.64+0x4], R18 ;  /* 0x0000041204007986 */ /* 0x000fe2000c101910 */
[----:B------:R-:W-:Y:S05]  /*2250*/  EXIT ;  /* 0x000000000000794d */ /* 0x000fea0003800000 */
.L_x_12:
[----:B------:R-:W-:-:S00]  /*2260*/  BRA `(.L_x_12) ;  /* 0xfffffffc00fc7947 */ /* 0x000fc0000383ffff */
[----:B------:R-:W-:-:S00]  /*2270*/  NOP ;  /* 0x0000000000007918 */ /* 0x000fc00000000000 */
        /* <DEDUP_REMOVED lines=8> */
.L_x_13:


//--------------------- .nv.shared._Z33matrixMulKernel2x2_DoubleBufferedPKfS0_Pfmmm --------------------------
	.section	.nv.shared._Z33matrixMulKernel2x2_DoubleBufferedPKfS0_Pfmmm,"aw",@nobits
	.sectionflags	@""
	.align	4
.nv.shared._Z33matrixMulKernel2x2_DoubleBufferedPKfS0_Pfmmm:
	.zero		17920


//--------------------- .nv.shared.reserved.0     --------------------------
	.section	.nv.shared.reserved.0,"aw",@nobits
	.weak		__nv_reservedSMEM_offset_0_alias
	.size		__nv_reservedSMEM_offset_0_alias, 0, 64
	.other		__nv_reservedSMEM_offset_0_alias,@"STO_CUDA_RESERVED_SHARED STV_DEFAULT"
__nv_reservedSMEM_offset_0_alias:
	.zero		0
	.zero		64


//--------------------- .nv.constant0._Z33matrixMulKernel2x2_DoubleBufferedPKfS0_Pfmmm --------------------------
	.section	.nv.constant0._Z33matrixMulKernel2x2_DoubleBufferedPKfS0_Pfmmm,"a",@progbits
	.sectionflags	@""
	.align	4
.nv.constant0._Z33matrixMulKernel2x2_DoubleBufferedPKfS0_Pfmmm:
	.zero		944


//--------------------- SYMBOLS --------------------------

	.type		.nv.reservedSmem.offset0,@object
	.size		.nv.reservedSmem.offset0,0x4
	.type		.nv.reservedSmem.cap,@object
	.size		.nv.reservedSmem.cap,0x4
